	.target	sm_100a

	.elftype	@"ET_EXEC"


//--------------------- .note.nv.tkinfo           --------------------------
	.section	.note.nv.tkinfo,"",@"SHT_NOTE"
	.sectionflags	@"SHF_NOTE_NV_TKINFO"
	.tkinfo
        /*0018*/ 	.word	0x00000002
        /*0030*/ 	.string	""
        /*0030*/ 	.string	"ptxas"
        /*0030*/ 	.string	"Cuda compilation tools, release 13.0, V13.0.88"
        /*0030*/ 	.string	"Build cuda_13.0.r13.0/compiler.36424714_0"
        /*0030*/ 	.string	"-arch sm_100a -m 64 "



//--------------------- .note.nv.cuinfo           --------------------------
	.section	.note.nv.cuinfo,"",@"SHT_NOTE"
	.sectionflags	@"SHF_NOTE_NV_CUINFO"
        /*0018*/ 	.short	0x0002
        /*001a*/ 	.short	0x0064
        /*001c*/ 	.short	0x0082
	.zero		2


//--------------------- .nv.info                  --------------------------
	.section	.nv.info,"",@"SHT_CUDA_INFO"
	.align	4


	//----- nvinfo : EIATTR_REGCOUNT
	.align		4
        /*0000*/ 	.byte	0x04, 0x2f
        /*0002*/ 	.short	(.L_19 - .L_18)
	.align		4
.L_18:
        /*0004*/ 	.word	index@(_ZN7cutlass13device_kernelINS_4conv6kernel13ConvUniversalINS1_16ConvProblemShapeILNS1_8OperatorE0ELi2EEENS1_10collective14CollectiveConvINS1_47MainloopSm100TmaUmmaWarpSpecializedImplicitGemmILS5_0ELi9ELi2ELi1ELi2EN4cute5tupleIJNSA_1CILi2EEENSC_ILi1EEESE_EEEEENSB_IJNSC_ILi256EEENSC_ILi64EEENSB_IJNSC_ILi32EEEEEEEEENS_10tfloat32_tESM_NSA_8TiledMMAINSA_8MMA_AtomIJNSA_23SM100_MMA_TF32_2x1SM_SSISM_SM_fLi256ELi64ELNSA_4UMMA5MajorE0ELSR_0ELNSQ_7ScaleInE0ELSS_0EEEEEENSA_6LayoutINSB_IJSE_SE_SE_EEENSB_IJNSC_ILi0EEESX_SX_EEEEENSB_IJNSA_10UnderscoreES10_S10_EEEEENS7_6detail27Sm100ImplicitGemmTileTraitsINSA_25SM100_TMA_2SM_LOAD_IM2COLENSA_14ComposedLayoutINSA_7SwizzleILi3ELi4ELi3EEENSA_18smem_ptr_flag_bitsILi32EEENSV_INSB_IJNSC_ILi8EEESJ_EEENSB_IJSJ_SE_EEEEEEEvEENS14_INSA_18SM100_TMA_2SM_LOADES1F_vEEEENS_8epilogue10collective18CollectiveEpilogueINS1K_23Sm100TmaWarpSpecializedILi4ELi2ELi16ELb1ELb0EEEJNSB_IJNSC_ILi128EEESI_SK_EEENSB_IJNSV_IS1P_SE_EENSV_INSC_ILi16EEESE_EEEEESM_NSB_IJNSB_IJlllEEESE_SX_EEESM_S1W_NS1K_6fusion15FusionCallbacksIS1O_NS1X_17LinearCombinationISM_fSM_fLNS_15FloatRoundStyleE2EEES1Q_S1U_JEEENSA_5SM1004TMEM4LOAD26SM100_TMEM_LOAD_32dp32b16xENSA_20SM90_TMA_LOAD_IM2COLENS16_INS17_ILi2ELi4ELi3EEES1A_NSV_INSB_IJS1B_S1S_EEENSB_IJS1S_SE_EEEEEEENSA_39AutoVectorizingCopyWithAssumedAlignmentILi128EEENSA_21SM90_TMA_STORE_IM2COLES2C_S2E_S2E_EEEvvEEEEvNT_6ParamsE)
        /*0008*/ 	.word	0x00000060


	//----- nvinfo : EIATTR_FRAME_SIZE
	.align		4
.L_19:
        /*000c*/ 	.byte	0x04, 0x11
        /*000e*/ 	.short	(.L_21 - .L_20)
	.align		4
.L_20:
        /*0010*/ 	.word	index@($__internal_2_$__cuda_sm10x_tcgen05_guardrail_trap_unallocated_columns_being_dealloced)
        /*0014*/ 	.word	0x00000008


	//----- nvinfo : EIATTR_FRAME_SIZE
	.align		4
.L_21:
        /*0018*/ 	.byte	0x04, 0x11
        /*001a*/ 	.short	(.L_23 - .L_22)
	.align		4
.L_22:
        /*001c*/ 	.word	index@($__internal_1_$__cuda_sm10x_tcgen05_guardrail_trap_phase_invalid_during_alloc)
        /*0020*/ 	.word	0x00000008


	//----- nvinfo : EIATTR_FRAME_SIZE
	.align		4
.L_23:
        /*0024*/ 	.byte	0x04, 0x11
        /*0026*/ 	.short	(.L_25 - .L_24)
	.align		4
.L_24:
        /*0028*/ 	.word	index@($__internal_0_$__cuda_sm10x_tcgen05_guardrail_trap_col_being_dealloced_not_returned_by_alloc)
        /*002c*/ 	.word	0x00000008


	//----- nvinfo : EIATTR_FRAME_SIZE
	.align		4
.L_25:
        /*0030*/ 	.byte	0x04, 0x11
        /*0032*/ 	.short	(.L_27 - .L_26)
	.align		4
.L_26:
        /*0034*/ 	.word	index@(_ZN7cutlass13device_kernelINS_4conv6kernel13ConvUniversalINS1_16ConvProblemShapeILNS1_8OperatorE0ELi2EEENS1_10collective14CollectiveConvINS1_47MainloopSm100TmaUmmaWarpSpecializedImplicitGemmILS5_0ELi9ELi2ELi1ELi2EN4cute5tupleIJNSA_1CILi2EEENSC_ILi1EEESE_EEEEENSB_IJNSC_ILi256EEENSC_ILi64EEENSB_IJNSC_ILi32EEEEEEEEENS_10tfloat32_tESM_NSA_8TiledMMAINSA_8MMA_AtomIJNSA_23SM100_MMA_TF32_2x1SM_SSISM_SM_fLi256ELi64ELNSA_4UMMA5MajorE0ELSR_0ELNSQ_7ScaleInE0ELSS_0EEEEEENSA_6LayoutINSB_IJSE_SE_SE_EEENSB_IJNSC_ILi0EEESX_SX_EEEEENSB_IJNSA_10UnderscoreES10_S10_EEEEENS7_6detail27Sm100ImplicitGemmTileTraitsINSA_25SM100_TMA_2SM_LOAD_IM2COLENSA_14ComposedLayoutINSA_7SwizzleILi3ELi4ELi3EEENSA_18smem_ptr_flag_bitsILi32EEENSV_INSB_IJNSC_ILi8EEESJ_EEENSB_IJSJ_SE_EEEEEEEvEENS14_INSA_18SM100_TMA_2SM_LOADES1F_vEEEENS_8epilogue10collective18CollectiveEpilogueINS1K_23Sm100TmaWarpSpecializedILi4ELi2ELi16ELb1ELb0EEEJNSB_IJNSC_ILi128EEESI_SK_EEENSB_IJNSV_IS1P_SE_EENSV_INSC_ILi16EEESE_EEEEESM_NSB_IJNSB_IJlllEEESE_SX_EEESM_S1W_NS1K_6fusion15FusionCallbacksIS1O_NS1X_17LinearCombinationISM_fSM_fLNS_15FloatRoundStyleE2EEES1Q_S1U_JEEENSA_5SM1004TMEM4LOAD26SM100_TMEM_LOAD_32dp32b16xENSA_20SM90_TMA_LOAD_IM2COLENS16_INS17_ILi2ELi4ELi3EEES1A_NSV_INSB_IJS1B_S1S_EEENSB_IJS1S_SE_EEEEEEENSA_39AutoVectorizingCopyWithAssumedAlignmentILi128EEENSA_21SM90_TMA_STORE_IM2COLES2C_S2E_S2E_EEEvvEEEEvNT_6ParamsE)
        /*0038*/ 	.word	0x00000008


	//----- nvinfo : EIATTR_MIN_STACK_SIZE
	.align		4
.L_27:
        /*003c*/ 	.byte	0x04, 0x12
        /*003e*/ 	.short	(.L_29 - .L_28)
	.align		4
.L_28:
        /*0040*/ 	.word	index@(_ZN7cutlass13device_kernelINS_4conv6kernel13ConvUniversalINS1_16ConvProblemShapeILNS1_8OperatorE0ELi2EEENS1_10collective14CollectiveConvINS1_47MainloopSm100TmaUmmaWarpSpecializedImplicitGemmILS5_0ELi9ELi2ELi1ELi2EN4cute5tupleIJNSA_1CILi2EEENSC_ILi1EEESE_EEEEENSB_IJNSC_ILi256EEENSC_ILi64EEENSB_IJNSC_ILi32EEEEEEEEENS_10tfloat32_tESM_NSA_8TiledMMAINSA_8MMA_AtomIJNSA_23SM100_MMA_TF32_2x1SM_SSISM_SM_fLi256ELi64ELNSA_4UMMA5MajorE0ELSR_0ELNSQ_7ScaleInE0ELSS_0EEEEEENSA_6LayoutINSB_IJSE_SE_SE_EEENSB_IJNSC_ILi0EEESX_SX_EEEEENSB_IJNSA_10UnderscoreES10_S10_EEEEENS7_6detail27Sm100ImplicitGemmTileTraitsINSA_25SM100_TMA_2SM_LOAD_IM2COLENSA_14ComposedLayoutINSA_7SwizzleILi3ELi4ELi3EEENSA_18smem_ptr_flag_bitsILi32EEENSV_INSB_IJNSC_ILi8EEESJ_EEENSB_IJSJ_SE_EEEEEEEvEENS14_INSA_18SM100_TMA_2SM_LOADES1F_vEEEENS_8epilogue10collective18CollectiveEpilogueINS1K_23Sm100TmaWarpSpecializedILi4ELi2ELi16ELb1ELb0EEEJNSB_IJNSC_ILi128EEESI_SK_EEENSB_IJNSV_IS1P_SE_EENSV_INSC_ILi16EEESE_EEEEESM_NSB_IJNSB_IJlllEEESE_SX_EEESM_S1W_NS1K_6fusion15FusionCallbacksIS1O_NS1X_17LinearCombinationISM_fSM_fLNS_15FloatRoundStyleE2EEES1Q_S1U_JEEENSA_5SM1004TMEM4LOAD26SM100_TMEM_LOAD_32dp32b16xENSA_20SM90_TMA_LOAD_IM2COLENS16_INS17_ILi2ELi4ELi3EEES1A_NSV_INSB_IJS1B_S1S_EEENSB_IJS1S_SE_EEEEEEENSA_39AutoVectorizingCopyWithAssumedAlignmentILi128EEENSA_21SM90_TMA_STORE_IM2COLES2C_S2E_S2E_EEEvvEEEEvNT_6ParamsE)
        /*0044*/ 	.word	0x00000008
.L_29:


//--------------------- .nv.compat                --------------------------
	.section	.nv.compat,"",@"SHT_CUDA_COMPAT_INFO"
	.align	4
        /*0000*/ 	.byte	0x02, 0x09, 0x01, 0x00, 0x02, 0x02, 0x02, 0x00, 0x02, 0x05, 0x05, 0x00, 0x03, 0x07, 0x01, 0x01
        /*0010*/ 	.byte	0x02, 0x03, 0x01, 0x00, 0x02, 0x06, 0x01, 0x00, 0x04, 0x0b, 0x08, 0x00, 0x09, 0x00, 0x00, 0x00
        /*0020*/ 	.byte	0x00, 0x00, 0x00, 0x00


//--------------------- .nv.info._ZN7cutlass13device_kernelINS_4conv6kernel13ConvUniversalINS1_16ConvProblemShapeILNS1_8OperatorE0ELi2EEENS1_10collective14CollectiveConvINS1_47MainloopSm100TmaUmmaWarpSpecializedImplicitGemmILS5_0ELi9ELi2ELi1ELi2EN4cute5tupleIJNSA_1CILi2EEENSC_ILi1EEESE_EEEEENSB_IJNSC_ILi256EEENSC_ILi64EEENSB_IJNSC_ILi32EEEEEEEEENS_10tfloat32_tESM_NSA_8TiledMMAINSA_8MMA_AtomIJNSA_23SM100_MMA_TF32_2x1SM_SSISM_SM_fLi256ELi64ELNSA_4UMMA5MajorE0ELSR_0ELNSQ_7ScaleInE0ELSS_0EEEEEENSA_6LayoutINSB_IJSE_SE_SE_EEENSB_IJNSC_ILi0EEESX_SX_EEEEENSB_IJNSA_10UnderscoreES10_S10_EEEEENS7_6detail27Sm100ImplicitGemmTileTraitsINSA_25SM100_TMA_2SM_LOAD_IM2COLENSA_14ComposedLayoutINSA_7SwizzleILi3ELi4ELi3EEENSA_18smem_ptr_flag_bitsILi32EEENSV_INSB_IJNSC_ILi8EEESJ_EEENSB_IJSJ_SE_EEEEEEEvEENS14_INSA_18SM100_TMA_2SM_LOADES1F_vEEEENS_8epilogue10collective18CollectiveEpilogueINS1K_23Sm100TmaWarpSpecializedILi4ELi2ELi16ELb1ELb0EEEJNSB_IJNSC_ILi128EEESI_SK_EEENSB_IJNSV_IS1P_SE_EENSV_INSC_ILi16EEESE_EEEEESM_NSB_IJNSB_IJlllEEESE_SX_EEESM_S1W_NS1K_6fusion15FusionCallbacksIS1O_NS1X_17LinearCombinationISM_fSM_fLNS_15FloatRoundStyleE2EEES1Q_S1U_JEEENSA_5SM1004TMEM4LOAD26SM100_TMEM_LOAD_32dp32b16xENSA_20SM90_TMA_LOAD_IM2COLENS16_INS17_ILi2ELi4ELi3EEES1A_NSV_INSB_IJS1B_S1S_EEENSB_IJS1S_SE_EEEEEEENSA_39AutoVectorizingCopyWithAssumedAlignmentILi128EEENSA_21SM90_TMA_STORE_IM2COLES2C_S2E_S2E_EEEvvEEEEvNT_6ParamsE --------------------------
	.section	.nv.info._ZN7cutlass13device_kernelINS_4conv6kernel13ConvUniversalINS1_16ConvProblemShapeILNS1_8OperatorE0ELi2EEENS1_10collective14CollectiveConvINS1_47MainloopSm100TmaUmmaWarpSpecializedImplicitGemmILS5_0ELi9ELi2ELi1ELi2EN4cute5tupleIJNSA_1CILi2EEENSC_ILi1EEESE_EEEEENSB_IJNSC_ILi256EEENSC_ILi64EEENSB_IJNSC_ILi32EEEEEEEEENS_10tfloat32_tESM_NSA_8TiledMMAINSA_8MMA_AtomIJNSA_23SM100_MMA_TF32_2x1SM_SSISM_SM_fLi256ELi64ELNSA_4UMMA5MajorE0ELSR_0ELNSQ_7ScaleInE0ELSS_0EEEEEENSA_6LayoutINSB_IJSE_SE_SE_EEENSB_IJNSC_ILi0EEESX_SX_EEEEENSB_IJNSA_10UnderscoreES10_S10_EEEEENS7_6detail27Sm100ImplicitGemmTileTraitsINSA_25SM100_TMA_2SM_LOAD_IM2COLENSA_14ComposedLayoutINSA_7SwizzleILi3ELi4ELi3EEENSA_18smem_ptr_flag_bitsILi32EEENSV_INSB_IJNSC_ILi8EEESJ_EEENSB_IJSJ_SE_EEEEEEEvEENS14_INSA_18SM100_TMA_2SM_LOADES1F_vEEEENS_8epilogue10collective18CollectiveEpilogueINS1K_23Sm100TmaWarpSpecializedILi4ELi2ELi16ELb1ELb0EEEJNSB_IJNSC_ILi128EEESI_SK_EEENSB_IJNSV_IS1P_SE_EENSV_INSC_ILi16EEESE_EEEEESM_NSB_IJNSB_IJlllEEESE_SX_EEESM_S1W_NS1K_6fusion15FusionCallbacksIS1O_NS1X_17LinearCombinationISM_fSM_fLNS_15FloatRoundStyleE2EEES1Q_S1U_JEEENSA_5SM1004TMEM4LOAD26SM100_TMEM_LOAD_32dp32b16xENSA_20SM90_TMA_LOAD_IM2COLENS16_INS17_ILi2ELi4ELi3EEES1A_NSV_INSB_IJS1B_S1S_EEENSB_IJS1S_SE_EEEEEEENSA_39AutoVectorizingCopyWithAssumedAlignmentILi128EEENSA_21SM90_TMA_STORE_IM2COLES2C_S2E_S2E_EEEvvEEEEvNT_6ParamsE,"",@"SHT_CUDA_INFO"
	.sectionflags	@""
	.align	4


	//----- nvinfo : EIATTR_CUDA_API_VERSION
	.align		4
        /*0000*/ 	.byte	0x04, 0x37
        /*0002*/ 	.short	(.L_31 - .L_30)
.L_30:
        /*0004*/ 	.word	0x00000082


	//----- nvinfo : EIATTR_KPARAM_INFO
	.align		4
.L_31:
        /*0008*/ 	.byte	0x04, 0x17
        /*000a*/ 	.short	(.L_33 - .L_32)
.L_32:
        /*000c*/ 	.word	0x00000000
        /*0010*/ 	.short	0x0000
        /*0012*/ 	.short	0x0000
        /*0014*/ 	.byte	0x00, 0xf0, 0x01, 0x20


	//----- nvinfo : EIATTR_AT_ENTRY_FRAGMENTS
	.align		4
.L_33:
        /*0018*/ 	.byte	0x04, 0x4f
        /*001a*/ 	.short	(.L_35 - .L_34)


	//   ....[0]....
.L_34:
        /*001c*/ 	.word	0x00000007


	//----- nvinfo : EIATTR_RESERVED_SMEM_USED
	.align		4
.L_35:
        /*0020*/ 	.byte	0x01, 0x41
	.zero		2


	//----- nvinfo : EIATTR_SPARSE_MMA_MASK
	.align		4
        /*0024*/ 	.byte	0x03, 0x50
        /*0026*/ 	.short	0x0000


	//----- nvinfo : EIATTR_TCGEN05_2CTA_USED
	.align		4
        /*0028*/ 	.byte	0x01, 0x52
	.zero		2


	//----- nvinfo : EIATTR_MAXREG_COUNT
	.align		4
        /*002c*/ 	.byte	0x03, 0x1b
        /*002e*/ 	.short	0x00ff


	//----- nvinfo : EIATTR_NUM_BARRIERS
	.align		4
        /*0030*/ 	.byte	0x02, 0x4c
        /*0032*/ 	.byte	0x07
	.zero		1


	//----- nvinfo : EIATTR_EXTERNS
	.align		4
        /*0034*/ 	.byte	0x04, 0x0f
        /*0036*/ 	.short	(.L_37 - .L_36)


	//   ....[0]....
	.align		4
.L_36:
        /*0038*/ 	.word	index@(__assertfail)


	//----- nvinfo : EIATTR_MERCURY_ISA_VERSION
	.align		4
.L_37:
        /*003c*/ 	.byte	0x03, 0x5f
        /*003e*/ 	.short	0x0101


	//----- nvinfo : EIATTR_INT_WARP_WIDE_INSTR_OFFSETS
	.align		4
        /*0040*/ 	.byte	0x04, 0x31
        /*0042*/ 	.short	(.L_39 - .L_38)


	//   ....[0]....
.L_38:
        /*0044*/ 	.word	0x00000d20


	//   ....[1]....
        /*0048*/ 	.word	0x00000dd0


	//   ....[2]....
        /*004c*/ 	.word	0x000045a0


	//   ....[3]....
        /*0050*/ 	.word	0x000045c0


	//   ....[4]....
        /*0054*/ 	.word	0x000045f0


	//   ....[5]....
        /*0058*/ 	.word	0x000052a0


	//   ....[6]....
        /*005c*/ 	.word	0x00005320


	//   ....[7]....
        /*0060*/ 	.word	0x000053e0


	//   ....[8]....
        /*0064*/ 	.word	0x000054a0


	//   ....[9]....
        /*0068*/ 	.word	0x00005560


	//   ....[10]....
        /*006c*/ 	.word	0x00005640


	//   ....[11]....
        /*0070*/ 	.word	0x00005700


	//   ....[12]....
        /*0074*/ 	.word	0x00005800


	//----- nvinfo : EIATTR_COOP_GROUP_MASK_REGIDS
	.align		4
.L_39:
        /*0078*/ 	.byte	0x04, 0x29
        /*007a*/ 	.short	(.L_41 - .L_40)


	//   ....[0]....
.L_40:
        /*007c*/ 	.word	0xffffffff


	//   ....[1]....
        /*0080*/ 	.word	0xffffffff


	//   ....[2]....
        /*0084*/ 	.word	0xffffffff


	//   ....[3]....
        /*0088*/ 	.word	0xffffffff


	//   ....[4]....
        /*008c*/ 	.word	0xffffffff


	//   ....[5]....
        /*0090*/ 	.word	0xffffffff


	//   ....[6]....
        /*0094*/ 	.word	0xffffffff


	//   ....[7]....
        /*0098*/ 	.word	0xffffffff


	//   ....[8]....
        /*009c*/ 	.word	0xffffffff


	//   ....[9]....
        /*00a0*/ 	.word	0xffffffff


	//   ....[10]....
        /*00a4*/ 	.word	0xffffffff


	//   ....[11]....
        /*00a8*/ 	.word	0xffffffff


	//   ....[12]....
        /*00ac*/ 	.word	0xffffffff


	//----- nvinfo : EIATTR_COOP_GROUP_INSTR_OFFSETS
	.align		4
.L_41:
        /*00b0*/ 	.byte	0x04, 0x28
        /*00b2*/ 	.short	(.L_43 - .L_42)


	//   ....[0]....
.L_42:
        /*00b4*/ 	.word	0x000000d0


	//   ....[1]....
        /*00b8*/ 	.word	0x00000540


	//   ....[2]....
        /*00bc*/ 	.word	0x000007b0


	//   ....[3]....
        /*00c0*/ 	.word	0x00000950


	//   ....[4]....
        /*00c4*/ 	.word	0x00000a50


	//   ....[5]....
        /*00c8*/ 	.word	0x00000ba0


	//   ....[6]....
        /*00cc*/ 	.word	0x00000e40


	//   ....[7]....
        /*00d0*/ 	.word	0x00002500


	//   ....[8]....
        /*00d4*/ 	.word	0x00003470


	//   ....[9]....
        /*00d8*/ 	.word	0x00003940


	//   ....[10]....
        /*00dc*/ 	.word	0x00003970


	//   ....[11]....
        /*00e0*/ 	.word	0x000044c0


	//   ....[12]....
        /*00e4*/ 	.word	0x000046c0


	//----- nvinfo : EIATTR_VRC_CTA_INIT_COUNT
	.align		4
.L_43:
        /*00e8*/ 	.byte	0x02, 0x4a
        /*00ea*/ 	.byte	0x80
	.zero		1


	//----- nvinfo : EIATTR_SYSCALL_OFFSETS
	.align		4
        /*00ec*/ 	.byte	0x04, 0x46
        /*00ee*/ 	.short	(.L_45 - .L_44)


	//   ....[0]....
.L_44:
        /*00f0*/ 	.word	0x00006450


	//   ....[1]....
        /*00f4*/ 	.word	0x00006540


	//   ....[2]....
        /*00f8*/ 	.word	0x00006e90


	//   ....[3]....
        /*00fc*/ 	.word	0x00007830


	//   ....[4]....
        /*0100*/ 	.word	0x000081a0


	//   ....[5]....
        /*0104*/ 	.word	0x00008b00


	//----- nvinfo : EIATTR_MBARRIER_INSTR_OFFSETS
	.align		4
.L_45:
        /*0108*/ 	.byte	0x04, 0x39
        /*010a*/ 	.short	(.L_47 - .L_46)


	//   ....[0]....
.L_46:
        /*010c*/ 	.word	0x00000670
        /*0110*/ 	.word	0x000000ff
        /*0114*/ 	.word	0x00000000
        /*0118*/ 	.short	0x0100
        /*011a*/ 	.byte	0x04
	.zero		1


	//   ....[1]....
        /*011c*/ 	.word	0x00000680
        /*0120*/ 	.word	0x000000ff
        /*0124*/ 	.word	0x00000048
        /*0128*/ 	.short	0x0100
        /*012a*/ 	.byte	0x04
	.zero		1


	//   ....[2]....
        /*012c*/ 	.word	0x00000690
        /*0130*/ 	.word	0x000000ff
        /*0134*/ 	.word	0x00000008
        /*0138*/ 	.short	0x0100
        /*013a*/ 	.byte	0x04
	.zero		1


	//   ....[3]....
        /*013c*/ 	.word	0x000006a0
        /*0140*/ 	.word	0x000000ff
        /*0144*/ 	.word	0x00000050
        /*0148*/ 	.short	0x0100
        /*014a*/ 	.byte	0x04
	.zero		1


	//   ....[4]....
        /*014c*/ 	.word	0x000006b0
        /*0150*/ 	.word	0x000000ff
        /*0154*/ 	.word	0x00000010
        /*0158*/ 	.short	0x0100
        /*015a*/ 	.byte	0x04
	.zero		1


	//   ....[5]....
        /*015c*/ 	.word	0x000006c0
        /*0160*/ 	.word	0x000000ff
        /*0164*/ 	.word	0x00000058
        /*0168*/ 	.short	0x0100
        /*016a*/ 	.byte	0x04
	.zero		1


	//   ....[6]....
        /*016c*/ 	.word	0x000006d0
        /*0170*/ 	.word	0x000000ff
        /*0174*/ 	.word	0x00000018
        /*0178*/ 	.short	0x0100
        /*017a*/ 	.byte	0x04
	.zero		1


	//   ....[7]....
        /*017c*/ 	.word	0x000006e0
        /*0180*/ 	.word	0x000000ff
        /*0184*/ 	.word	0x00000060
        /*0188*/ 	.short	0x0100
        /*018a*/ 	.byte	0x04
	.zero		1


	//   ....[8]....
        /*018c*/ 	.word	0x000006f0
        /*0190*/ 	.word	0x000000ff
        /*0194*/ 	.word	0x00000020
        /*0198*/ 	.short	0x0100
        /*019a*/ 	.byte	0x04
	.zero		1


	//   ....[9]....
        /*019c*/ 	.word	0x00000700
        /*01a0*/ 	.word	0x000000ff
        /*01a4*/ 	.word	0x00000068
        /*01a8*/ 	.short	0x0100
        /*01aa*/ 	.byte	0x04
	.zero		1


	//   ....[10]....
        /*01ac*/ 	.word	0x00000710
        /*01b0*/ 	.word	0x000000ff
        /*01b4*/ 	.word	0x00000028
        /*01b8*/ 	.short	0x0100
        /*01ba*/ 	.byte	0x04
	.zero		1


	//   ....[11]....
        /*01bc*/ 	.word	0x00000720
        /*01c0*/ 	.word	0x000000ff
        /*01c4*/ 	.word	0x00000070
        /*01c8*/ 	.short	0x0100
        /*01ca*/ 	.byte	0x04
	.zero		1


	//   ....[12]....
        /*01cc*/ 	.word	0x00000730
        /*01d0*/ 	.word	0x000000ff
        /*01d4*/ 	.word	0x00000030
        /*01d8*/ 	.short	0x0100
        /*01da*/ 	.byte	0x04
	.zero		1


	//   ....[13]....
        /*01dc*/ 	.word	0x00000740
        /*01e0*/ 	.word	0x000000ff
        /*01e4*/ 	.word	0x00000078
        /*01e8*/ 	.short	0x0100
        /*01ea*/ 	.byte	0x04
	.zero		1


	//   ....[14]....
        /*01ec*/ 	.word	0x00000750
        /*01f0*/ 	.word	0x000000ff
        /*01f4*/ 	.word	0x00000038
        /*01f8*/ 	.short	0x0100
        /*01fa*/ 	.byte	0x04
	.zero		1


	//   ....[15]....
        /*01fc*/ 	.word	0x00000760
        /*0200*/ 	.word	0x000000ff
        /*0204*/ 	.word	0x00000080
        /*0208*/ 	.short	0x0100
        /*020a*/ 	.byte	0x04
	.zero		1


	//   ....[16]....
        /*020c*/ 	.word	0x00000770
        /*0210*/ 	.word	0x000000ff
        /*0214*/ 	.word	0x00000040
        /*0218*/ 	.short	0x0100
        /*021a*/ 	.byte	0x04
	.zero		1


	//   ....[17]....
        /*021c*/ 	.word	0x00000780
        /*0220*/ 	.word	0x000000ff
        /*0224*/ 	.word	0x00000088
        /*0228*/ 	.short	0x0100
        /*022a*/ 	.byte	0x04
	.zero		1


	//   ....[18]....
        /*022c*/ 	.word	0x000008c0
        /*0230*/ 	.word	0x000000ff
        /*0234*/ 	.word	0x00000090
        /*0238*/ 	.short	0x0100
        /*023a*/ 	.byte	0x04
	.zero		1


	//   ....[19]....
        /*023c*/ 	.word	0x000008d0
        /*0240*/ 	.word	0x000000ff
        /*0244*/ 	.word	0x000000b0
        /*0248*/ 	.short	0x0100
        /*024a*/ 	.byte	0x04
	.zero		1


	//   ....[20]....
        /*024c*/ 	.word	0x000008e0
        /*0250*/ 	.word	0x000000ff
        /*0254*/ 	.word	0x00000098
        /*0258*/ 	.short	0x0100
        /*025a*/ 	.byte	0x04
	.zero		1


	//   ....[21]....
        /*025c*/ 	.word	0x000008f0
        /*0260*/ 	.word	0x000000ff
        /*0264*/ 	.word	0x000000b8
        /*0268*/ 	.short	0x0100
        /*026a*/ 	.byte	0x04
	.zero		1


	//   ....[22]....
        /*026c*/ 	.word	0x00000900
        /*0270*/ 	.word	0x000000ff
        /*0274*/ 	.word	0x000000a0
        /*0278*/ 	.short	0x0100
        /*027a*/ 	.byte	0x04
	.zero		1


	//   ....[23]....
        /*027c*/ 	.word	0x00000910
        /*0280*/ 	.word	0x000000ff
        /*0284*/ 	.word	0x000000c0
        /*0288*/ 	.short	0x0100
        /*028a*/ 	.byte	0x04
	.zero		1


	//   ....[24]....
        /*028c*/ 	.word	0x00000920
        /*0290*/ 	.word	0x000000ff
        /*0294*/ 	.word	0x000000a8
        /*0298*/ 	.short	0x0100
        /*029a*/ 	.byte	0x04
	.zero		1


	//   ....[25]....
        /*029c*/ 	.word	0x00000930
        /*02a0*/ 	.word	0x000000ff
        /*02a4*/ 	.word	0x000000c8
        /*02a8*/ 	.short	0x0100
        /*02aa*/ 	.byte	0x04
	.zero		1


	//   ....[26]....
        /*02ac*/ 	.word	0x00000a20
        /*02b0*/ 	.word	0x000000ff
        /*02b4*/ 	.word	0x000000d0
        /*02b8*/ 	.short	0x0100
        /*02ba*/ 	.byte	0x04
	.zero		1


	//   ....[27]....
        /*02bc*/ 	.word	0x00000a30
        /*02c0*/ 	.word	0x000000ff
        /*02c4*/ 	.word	0x000000d8
        /*02c8*/ 	.short	0x0100
        /*02ca*/ 	.byte	0x04
	.zero		1


	//   ....[28]....
        /*02cc*/ 	.word	0x00000b70
        /*02d0*/ 	.word	0x000000ff
        /*02d4*/ 	.word	0x000000e0
        /*02d8*/ 	.short	0x0100
        /*02da*/ 	.byte	0x06
	.zero		1


	//   ....[29]....
        /*02dc*/ 	.word	0x00000b80
        /*02e0*/ 	.word	0x000000ff
        /*02e4*/ 	.word	0x000000e8
        /*02e8*/ 	.short	0x0100
        /*02ea*/ 	.byte	0x06
	.zero		1


	//   ....[30]....
        /*02ec*/ 	.word	0x00000cc0
        /*02f0*/ 	.word	0x000000ff
        /*02f4*/ 	.word	0x000000f0
        /*02f8*/ 	.short	0x0100
        /*02fa*/ 	.byte	0x04
	.zero		1


	//   ....[31]....
        /*02fc*/ 	.word	0x00000cd0
        /*0300*/ 	.word	0x000000ff
        /*0304*/ 	.word	0x00000100
        /*0308*/ 	.short	0x0100
        /*030a*/ 	.byte	0x04
	.zero		1


	//   ....[32]....
        /*030c*/ 	.word	0x00000ce0
        /*0310*/ 	.word	0x000000ff
        /*0314*/ 	.word	0x000000f8
        /*0318*/ 	.short	0x0100
        /*031a*/ 	.byte	0x04
	.zero		1


	//   ....[33]....
        /*031c*/ 	.word	0x00000cf0
        /*0320*/ 	.word	0x000000ff
        /*0324*/ 	.word	0x00000108
        /*0328*/ 	.short	0x0100
        /*032a*/ 	.byte	0x04
	.zero		1


	//   ....[34]....
        /*032c*/ 	.word	0x00000df0
        /*0330*/ 	.word	0x000000ff
        /*0334*/ 	.word	0x00000110
        /*0338*/ 	.short	0x0100
        /*033a*/ 	.byte	0x06
	.zero		1


	//   ....[35]....
        /*033c*/ 	.word	0x00001930
        /*0340*/ 	.word	0x000000ff
        /*0344*/ 	.word	0x00000048
        /*0348*/ 	.short	0x010a
        /*034a*/ 	.byte	0x04
	.zero		1


	//   ....[36]....
        /*034c*/ 	.word	0x00001bb0
        /*0350*/ 	.word	0x000000ff
        /*0354*/ 	.word	0x00000048
        /*0358*/ 	.short	0x010a
        /*035a*/ 	.byte	0x09
	.zero		1


	//   ....[37]....
        /*035c*/ 	.word	0x00001d60
        /*0360*/ 	.word	0x000000ff
        /*0364*/ 	.word	0x00000048
        /*0368*/ 	.short	0x010a
        /*036a*/ 	.byte	0x07
	.zero		1


	//   ....[38]....
        /*036c*/ 	.word	0x00001f30
        /*0370*/ 	.word	0x000000ff
        /*0374*/ 	.word	0x000000d8
        /*0378*/ 	.short	0x0101
        /*037a*/ 	.byte	0x19
	.zero		1


	//   ....[39]....
        /*037c*/ 	.word	0x00001f60
        /*0380*/ 	.word	0x000000ff
        /*0384*/ 	.word	0x00000048
        /*0388*/ 	.short	0x010a
        /*038a*/ 	.byte	0x04
	.zero		1


	//   ....[40]....
        /*038c*/ 	.word	0x00002180
        /*0390*/ 	.word	0x000000ff
        /*0394*/ 	.word	0x00000048
        /*0398*/ 	.short	0x010a
        /*039a*/ 	.byte	0x09
	.zero		1


	//   ....[41]....
        /*039c*/ 	.word	0x00002330
        /*03a0*/ 	.word	0x000000ff
        /*03a4*/ 	.word	0x00000048
        /*03a8*/ 	.short	0x010a
        /*03aa*/ 	.byte	0x07
	.zero		1


	//   ....[42]....
        /*03ac*/ 	.word	0x00002510
        /*03b0*/ 	.word	0x000000ff
        /*03b4*/ 	.word	0x000000e0
        /*03b8*/ 	.short	0x010a
        /*03ba*/ 	.byte	0x19
	.zero		1


	//   ....[43]....
        /*03bc*/ 	.word	0x000025d0
        /*03c0*/ 	.word	0x000000ff
        /*03c4*/ 	.word	0x00000000
        /*03c8*/ 	.short	0x0101
        /*03ca*/ 	.byte	0x04
	.zero		1


	//   ....[44]....
        /*03cc*/ 	.word	0x00002bd0
        /*03d0*/ 	.word	0x000000ff
        /*03d4*/ 	.word	0x00000000
        /*03d8*/ 	.short	0x010a
        /*03da*/ 	.byte	0x04
	.zero		1


	//   ....[45]....
        /*03dc*/ 	.word	0x00002c70
        /*03e0*/ 	.word	0x000000ff
        /*03e4*/ 	.word	0x00000000
        /*03e8*/ 	.short	0x010a
        /*03ea*/ 	.byte	0x05
	.zero		1


	//   ....[46]....
        /*03ec*/ 	.word	0x00002d10
        /*03f0*/ 	.word	0x000000ff
        /*03f4*/ 	.word	0x00000000
        /*03f8*/ 	.short	0x010a
        /*03fa*/ 	.byte	0x05
	.zero		1


	//   ....[47]....
        /*03fc*/ 	.word	0x00002db0
        /*0400*/ 	.word	0x000000ff
        /*0404*/ 	.word	0x00000000
        /*0408*/ 	.short	0x010a
        /*040a*/ 	.byte	0x05
	.zero		1


	//   ....[48]....
        /*040c*/ 	.word	0x00002e50
        /*0410*/ 	.word	0x000000ff
        /*0414*/ 	.word	0x00000000
        /*0418*/ 	.short	0x010a
        /*041a*/ 	.byte	0x05
	.zero		1


	//   ....[49]....
        /*041c*/ 	.word	0x00002ef0
        /*0420*/ 	.word	0x000000ff
        /*0424*/ 	.word	0x00000000
        /*0428*/ 	.short	0x010a
        /*042a*/ 	.byte	0x05
	.zero		1


	//   ....[50]....
        /*042c*/ 	.word	0x00002f90
        /*0430*/ 	.word	0x000000ff
        /*0434*/ 	.word	0x00000000
        /*0438*/ 	.short	0x010a
        /*043a*/ 	.byte	0x05
	.zero		1


	//   ....[51]....
        /*043c*/ 	.word	0x00003030
        /*0440*/ 	.word	0x000000ff
        /*0444*/ 	.word	0x00000000
        /*0448*/ 	.short	0x010a
        /*044a*/ 	.byte	0x05
	.zero		1


	//   ....[52]....
        /*044c*/ 	.word	0x000030e0
        /*0450*/ 	.word	0x00000000
        /*0454*/ 	.word	0x00000000
        /*0458*/ 	.short	0x010a
        /*045a*/ 	.byte	0xff
	.zero		1


	//   ....[53]....
        /*045c*/ 	.word	0x00003230
        /*0460*/ 	.word	0x000000ff
        /*0464*/ 	.word	0x000000e8
        /*0468*/ 	.short	0x010a
        /*046a*/ 	.byte	0x04
	.zero		1


	//   ....[54]....
        /*046c*/ 	.word	0x000032d0
        /*0470*/ 	.word	0x000000ff
        /*0474*/ 	.word	0x000000e0
        /*0478*/ 	.short	0x010a
        /*047a*/ 	.byte	0x04
	.zero		1


	//   ....[55]....
        /*047c*/ 	.word	0x00003370
        /*0480*/ 	.word	0x000000ff
        /*0484*/ 	.word	0x00000000
        /*0488*/ 	.short	0x0101
        /*048a*/ 	.byte	0x05
	.zero		1


	//   ....[56]....
        /*048c*/ 	.word	0x000033b0
        /*0490*/ 	.word	0x000000ff
        /*0494*/ 	.word	0x000000e8
        /*0498*/ 	.short	0x0106
        /*049a*/ 	.byte	0x04
	.zero		1


	//   ....[57]....
        /*049c*/ 	.word	0x000033f0
        /*04a0*/ 	.word	0x00000000
        /*04a4*/ 	.word	0x000000e8
        /*04a8*/ 	.short	0x010a
        /*04aa*/ 	.byte	0xff
	.zero		1


	//   ....[58]....
        /*04ac*/ 	.word	0x00003640
        /*04b0*/ 	.word	0x000000ff
        /*04b4*/ 	.word	0x00000008
        /*04b8*/ 	.short	0x010a
        /*04ba*/ 	.byte	0x05
	.zero		1


	//   ....[59]....
        /*04bc*/ 	.word	0x00003660
        /*04c0*/ 	.word	0x000000ff
        /*04c4*/ 	.word	0x00000008
        /*04c8*/ 	.short	0x010a
        /*04ca*/ 	.byte	0x05
	.zero		1


	//   ....[60]....
        /*04cc*/ 	.word	0x000037f0
        /*04d0*/ 	.word	0x000000ff
        /*04d4*/ 	.word	0x00000008
        /*04d8*/ 	.short	0x010a
        /*04da*/ 	.byte	0x05
	.zero		1


	//   ....[61]....
        /*04dc*/ 	.word	0x00003810
        /*04e0*/ 	.word	0x000000ff
        /*04e4*/ 	.word	0x00000008
        /*04e8*/ 	.short	0x010a
        /*04ea*/ 	.byte	0x05
	.zero		1


	//   ....[62]....
        /*04ec*/ 	.word	0x000038d0
        /*04f0*/ 	.word	0x000000ff
        /*04f4*/ 	.word	0x00000000
        /*04f8*/ 	.short	0x0101
        /*04fa*/ 	.byte	0x04
	.zero		1


	//   ....[63]....
        /*04fc*/ 	.word	0x00003c60
        /*0500*/ 	.word	0x000000ff
        /*0504*/ 	.word	0x000000e0
        /*0508*/ 	.short	0x010a
        /*050a*/ 	.byte	0x14
	.zero		1


	//   ....[64]....
        /*050c*/ 	.word	0x00003d00
        /*0510*/ 	.word	0x000000ff
        /*0514*/ 	.word	0x00000000
        /*0518*/ 	.short	0x0101
        /*051a*/ 	.byte	0x22
	.zero		1


	//   ....[65]....
        /*051c*/ 	.word	0x00003d40
        /*0520*/ 	.word	0x000000ff
        /*0524*/ 	.word	0x00000100
        /*0528*/ 	.short	0x010a
        /*052a*/ 	.byte	0x19
	.zero		1


	//   ....[66]....
        /*052c*/ 	.word	0x00003de0
        /*0530*/ 	.word	0x000000ff
        /*0534*/ 	.word	0x00000000
        /*0538*/ 	.short	0x010a
        /*053a*/ 	.byte	0x04
	.zero		1


	//   ....[67]....
        /*053c*/ 	.word	0x00003e30
        /*0540*/ 	.word	0x000000ff
        /*0544*/ 	.word	0x00000000
        /*0548*/ 	.short	0x010a
        /*054a*/ 	.byte	0x12
	.zero		1


	//   ....[68]....
        /*054c*/ 	.word	0x00003f80
        /*0550*/ 	.word	0x000000ff
        /*0554*/ 	.word	0x00000000
        /*0558*/ 	.short	0x010a
        /*055a*/ 	.byte	0x05
	.zero		1


	//   ....[69]....
        /*055c*/ 	.word	0x000042b0
        /*0560*/ 	.word	0x000000ff
        /*0564*/ 	.word	0x00000000
        /*0568*/ 	.short	0x010a
        /*056a*/ 	.byte	0x04
	.zero		1


	//   ....[70]....
        /*056c*/ 	.word	0x00004350
        /*0570*/ 	.word	0x00000000
        /*0574*/ 	.word	0x00000000
        /*0578*/ 	.short	0x010a
        /*057a*/ 	.byte	0xff
	.zero		1


	//   ....[71]....
        /*057c*/ 	.word	0x00004390
        /*0580*/ 	.word	0x00000000
        /*0584*/ 	.word	0x00000000
        /*0588*/ 	.short	0x010a
        /*058a*/ 	.byte	0xff
	.zero		1


	//   ....[72]....
        /*058c*/ 	.word	0x00004400
        /*0590*/ 	.word	0x000000ff
        /*0594*/ 	.word	0x00000000
        /*0598*/ 	.short	0x0101
        /*059a*/ 	.byte	0x04
	.zero		1


	//   ....[73]....
        /*059c*/ 	.word	0x00004440
        /*05a0*/ 	.word	0x000000ff
        /*05a4*/ 	.word	0x00000110
        /*05a8*/ 	.short	0x010a
        /*05aa*/ 	.byte	0x14
	.zero		1


	//   ....[74]....
        /*05ac*/ 	.word	0x000044b0
        /*05b0*/ 	.word	0x000000ff
        /*05b4*/ 	.word	0x00000000
        /*05b8*/ 	.short	0x0101
        /*05ba*/ 	.byte	0x04
	.zero		1


	//   ....[75]....
        /*05bc*/ 	.word	0x000049f0
        /*05c0*/ 	.word	0x000000ff
        /*05c4*/ 	.word	0x000000e0
        /*05c8*/ 	.short	0x010a
        /*05ca*/ 	.byte	0x1f
	.zero		1


	//   ....[76]....
        /*05cc*/ 	.word	0x00004a90
        /*05d0*/ 	.word	0x000000ff
        /*05d4*/ 	.word	0x00000000
        /*05d8*/ 	.short	0x0101
        /*05da*/ 	.byte	0x31
	.zero		1


	//   ....[77]....
        /*05dc*/ 	.word	0x00004fe0
        /*05e0*/ 	.word	0x000000ff
        /*05e4*/ 	.word	0x000000d8
        /*05e8*/ 	.short	0x010a
        /*05ea*/ 	.byte	0x1f
	.zero		1


	//   ....[78]....
        /*05ec*/ 	.word	0x00005180
        /*05f0*/ 	.word	0x000000ff
        /*05f4*/ 	.word	0x000000b0
        /*05f8*/ 	.short	0x010a
        /*05fa*/ 	.byte	0x1f
	.zero		1


	//   ....[79]....
        /*05fc*/ 	.word	0x000053a0
        /*0600*/ 	.word	0x000000ff
        /*0604*/ 	.word	0x00000090
        /*0608*/ 	.short	0x010b
        /*060a*/ 	.byte	0x1f
	.zero		1


	//   ....[80]....
        /*060c*/ 	.word	0x000053b0
        /*0610*/ 	.word	0x000000ff
        /*0614*/ 	.word	0x00000000
        /*0618*/ 	.short	0x0101
        /*061a*/ 	.byte	0x37
	.zero		1


	//   ....[81]....
        /*061c*/ 	.word	0x000053c0
        /*0620*/ 	.word	0x000000ff
        /*0624*/ 	.word	0x000000b8
        /*0628*/ 	.short	0x010a
        /*062a*/ 	.byte	0x1f
	.zero		1


	//   ....[82]....
        /*062c*/ 	.word	0x00005520
        /*0630*/ 	.word	0x000000ff
        /*0634*/ 	.word	0x00000098
        /*0638*/ 	.short	0x010b
        /*063a*/ 	.byte	0x1f
	.zero		1


	//   ....[83]....
        /*063c*/ 	.word	0x00005530
        /*0640*/ 	.word	0x000000ff
        /*0644*/ 	.word	0x00000000
        /*0648*/ 	.short	0x0101
        /*064a*/ 	.byte	0x36
	.zero		1


	//   ....[84]....
        /*064c*/ 	.word	0x00005540
        /*0650*/ 	.word	0x000000ff
        /*0654*/ 	.word	0x000000c0
        /*0658*/ 	.short	0x010a
        /*065a*/ 	.byte	0x1f
	.zero		1


	//   ....[85]....
        /*065c*/ 	.word	0x000056c0
        /*0660*/ 	.word	0x000000ff
        /*0664*/ 	.word	0x000000a0
        /*0668*/ 	.short	0x010b
        /*066a*/ 	.byte	0x1f
	.zero		1


	//   ....[86]....
        /*066c*/ 	.word	0x000056d0
        /*0670*/ 	.word	0x000000ff
        /*0674*/ 	.word	0x00000000
        /*0678*/ 	.short	0x0101
        /*067a*/ 	.byte	0x35
	.zero		1


	//   ....[87]....
        /*067c*/ 	.word	0x000056e0
        /*0680*/ 	.word	0x000000ff
        /*0684*/ 	.word	0x000000c8
        /*0688*/ 	.short	0x010a
        /*068a*/ 	.byte	0x1f
	.zero		1


	//   ....[88]....
        /*068c*/ 	.word	0x000058b0
        /*0690*/ 	.word	0x000000ff
        /*0694*/ 	.word	0x000000a8
        /*0698*/ 	.short	0x010b
        /*069a*/ 	.byte	0x1f
	.zero		1


	//   ....[89]....
        /*069c*/ 	.word	0x000058c0
        /*06a0*/ 	.word	0x000000ff
        /*06a4*/ 	.word	0x00000000
        /*06a8*/ 	.short	0x0101
        /*06aa*/ 	.byte	0x32
	.zero		1


	//   ....[90]....
        /*06ac*/ 	.word	0x000058f0
        /*06b0*/ 	.word	0x000000ff
        /*06b4*/ 	.word	0x000000b0
        /*06b8*/ 	.short	0x010a
        /*06ba*/ 	.byte	0x1f
	.zero		1


	//   ....[91]....
        /*06bc*/ 	.word	0x00005910
        /*06c0*/ 	.word	0x000000ff
        /*06c4*/ 	.word	0x000000b8
        /*06c8*/ 	.short	0x010a
        /*06ca*/ 	.byte	0x1f
	.zero		1


	//   ....[92]....
        /*06cc*/ 	.word	0x00005930
        /*06d0*/ 	.word	0x000000ff
        /*06d4*/ 	.word	0x000000c0
        /*06d8*/ 	.short	0x010a
        /*06da*/ 	.byte	0x1f
	.zero		1


	//   ....[93]....
        /*06dc*/ 	.word	0x00005970
        /*06e0*/ 	.word	0x00000000
        /*06e4*/ 	.word	0x000000c8
        /*06e8*/ 	.short	0x010a
        /*06ea*/ 	.byte	0xff
	.zero		1


	//   ....[94]....
        /*06ec*/ 	.word	0x00005cf0
        /*06f0*/ 	.word	0x000000ff
        /*06f4*/ 	.word	0x000000e0
        /*06f8*/ 	.short	0x010a
        /*06fa*/ 	.byte	0x31
	.zero		1


	//   ....[95]....
        /*06fc*/ 	.word	0x00005dc0
        /*0700*/ 	.word	0x000000ff
        /*0704*/ 	.word	0x00000000
        /*0708*/ 	.short	0x0101
        /*070a*/ 	.byte	0x04
	.zero		1


	//   ....[96]....
        /*070c*/ 	.word	0x00006a30
        /*0710*/ 	.word	0x000000ff
        /*0714*/ 	.word	0x00000090
        /*0718*/ 	.short	0x010a
        /*071a*/ 	.byte	0x31
	.zero		1


	//   ....[97]....
        /*071c*/ 	.word	0x00006ac0
        /*0720*/ 	.word	0x00000058
        /*0724*/ 	.word	0x000000f0
        /*0728*/ 	.short	0x010a
        /*072a*/ 	.byte	0xff
	.zero		1


	//   ....[98]....
        /*072c*/ 	.word	0x00006c80
        /*0730*/ 	.word	0x000000ff
        /*0734*/ 	.word	0x00000090
        /*0738*/ 	.short	0x010a
        /*073a*/ 	.byte	0x31
	.zero		1


	//   ....[99]....
        /*073c*/ 	.word	0x00006d70
        /*0740*/ 	.word	0x00000058
        /*0744*/ 	.word	0x000000f0
        /*0748*/ 	.short	0x010a
        /*074a*/ 	.byte	0xff
	.zero		1


	//   ....[100]....
        /*074c*/ 	.word	0x00007560
        /*0750*/ 	.word	0x00000000
        /*0754*/ 	.word	0x00000000
        /*0758*/ 	.short	0x0101
        /*075a*/ 	.byte	0xff
	.zero		1


	//   ....[101]....
        /*075c*/ 	.word	0x00007570
        /*0760*/ 	.word	0x00000003
        /*0764*/ 	.word	0x00000090
        /*0768*/ 	.short	0x010a
        /*076a*/ 	.byte	0xff
	.zero		1


	//   ....[102]....
        /*076c*/ 	.word	0x00007650
        /*0770*/ 	.word	0x00000003
        /*0774*/ 	.word	0x00000090
        /*0778*/ 	.short	0x010a
        /*077a*/ 	.byte	0xff
	.zero		1


	//   ....[103]....
        /*077c*/ 	.word	0x00007ed0
        /*0780*/ 	.word	0x0000005d
        /*0784*/ 	.word	0x00000000
        /*0788*/ 	.short	0x0101
        /*078a*/ 	.byte	0xff
	.zero		1


	//   ....[104]....
        /*078c*/ 	.word	0x00007ef0
        /*0790*/ 	.word	0x00000028
        /*0794*/ 	.word	0x00000090
        /*0798*/ 	.short	0x010a
        /*079a*/ 	.byte	0xff
	.zero		1


	//   ....[105]....
        /*079c*/ 	.word	0x00007fc0
        /*07a0*/ 	.word	0x00000028
        /*07a4*/ 	.word	0x00000090
        /*07a8*/ 	.short	0x010a
        /*07aa*/ 	.byte	0xff
	.zero		1


	//   ....[106]....
        /*07ac*/ 	.word	0x00008830
        /*07b0*/ 	.word	0x0000005d
        /*07b4*/ 	.word	0x00000000
        /*07b8*/ 	.short	0x0101
        /*07ba*/ 	.byte	0xff
	.zero		1


	//   ....[107]....
        /*07bc*/ 	.word	0x00008850
        /*07c0*/ 	.word	0x00000003
        /*07c4*/ 	.word	0x00000090
        /*07c8*/ 	.short	0x010a
        /*07ca*/ 	.byte	0xff
	.zero		1


	//   ....[108]....
        /*07cc*/ 	.word	0x00008920
        /*07d0*/ 	.word	0x00000003
        /*07d4*/ 	.word	0x00000090
        /*07d8*/ 	.short	0x010a
        /*07da*/ 	.byte	0xff
	.zero		1


	//   ....[109]....
        /*07dc*/ 	.word	0x00008c30
        /*07e0*/ 	.word	0x00000058
        /*07e4*/ 	.word	0x00000000
        /*07e8*/ 	.short	0x0101
        /*07ea*/ 	.byte	0xff
	.zero		1


	//   ....[110]....
        /*07ec*/ 	.word	0x000091e0
        /*07f0*/ 	.word	0x00000003
        /*07f4*/ 	.word	0x00000000
        /*07f8*/ 	.short	0x0101
        /*07fa*/ 	.byte	0xff
	.zero		1


	//   ....[111]....
        /*07fc*/ 	.word	0x00009460
        /*0800*/ 	.word	0x000000ff
        /*0804*/ 	.word	0x00000000
        /*0808*/ 	.short	0x0101
        /*080a*/ 	.byte	0x04
	.zero		1


	//   ....[112]....
        /*080c*/ 	.word	0x00009490
        /*0810*/ 	.word	0x00000000
        /*0814*/ 	.word	0x00000048
        /*0818*/ 	.short	0x010a
        /*081a*/ 	.byte	0xff
	.zero		1


	//   ....[113]....
        /*081c*/ 	.word	0x000094f0
        /*0820*/ 	.word	0x00000000
        /*0824*/ 	.word	0x00000048
        /*0828*/ 	.short	0x010a
        /*082a*/ 	.byte	0xff
	.zero		1


	//   ....[114]....
        /*082c*/ 	.word	0x00009550
        /*0830*/ 	.word	0x00000000
        /*0834*/ 	.word	0x000000e0
        /*0838*/ 	.short	0x010a
        /*083a*/ 	.byte	0xff
	.zero		1


	//   ....[115]....
        /*083c*/ 	.word	0x000095b0
        /*0840*/ 	.word	0x00000000
        /*0844*/ 	.word	0x00000000
        /*0848*/ 	.short	0x010a
        /*084a*/ 	.byte	0xff
	.zero		1


	//   ....[116]....
        /*084c*/ 	.word	0x00009610
        /*0850*/ 	.word	0x00000000
        /*0854*/ 	.word	0x00000000
        /*0858*/ 	.short	0x010a
        /*085a*/ 	.byte	0xff
	.zero		1


	//   ....[117]....
        /*085c*/ 	.word	0x00009670
        /*0860*/ 	.word	0x00000000
        /*0864*/ 	.word	0x00000000
        /*0868*/ 	.short	0x010a
        /*086a*/ 	.byte	0xff
	.zero		1


	//   ....[118]....
        /*086c*/ 	.word	0x000096d0
        /*0870*/ 	.word	0x00000000
        /*0874*/ 	.word	0x00000000
        /*0878*/ 	.short	0x010a
        /*087a*/ 	.byte	0xff
	.zero		1


	//   ....[119]....
        /*087c*/ 	.word	0x00009730
        /*0880*/ 	.word	0x00000000
        /*0884*/ 	.word	0x00000000
        /*0888*/ 	.short	0x010a
        /*088a*/ 	.byte	0xff
	.zero		1


	//   ....[120]....
        /*088c*/ 	.word	0x00009790
        /*0890*/ 	.word	0x00000000
        /*0894*/ 	.word	0x00000000
        /*0898*/ 	.short	0x010a
        /*089a*/ 	.byte	0xff
	.zero		1


	//   ....[121]....
        /*089c*/ 	.word	0x000097f0
        /*08a0*/ 	.word	0x00000000
        /*08a4*/ 	.word	0x00000000
        /*08a8*/ 	.short	0x010a
        /*08aa*/ 	.byte	0xff
	.zero		1


	//   ....[122]....
        /*08ac*/ 	.word	0x00009850
        /*08b0*/ 	.word	0x00000000
        /*08b4*/ 	.word	0x00000000
        /*08b8*/ 	.short	0x010a
        /*08ba*/ 	.byte	0xff
	.zero		1


	//   ....[123]....
        /*08bc*/ 	.word	0x000098b0
        /*08c0*/ 	.word	0x00000004
        /*08c4*/ 	.word	0x000000e8
        /*08c8*/ 	.short	0x010a
        /*08ca*/ 	.byte	0xff
	.zero		1


	//   ....[124]....
        /*08cc*/ 	.word	0x00009910
        /*08d0*/ 	.word	0x00000004
        /*08d4*/ 	.word	0x000000e0
        /*08d8*/ 	.short	0x010a
        /*08da*/ 	.byte	0xff
	.zero		1


	//   ....[125]....
        /*08dc*/ 	.word	0x00009970
        /*08e0*/ 	.word	0x00000005
        /*08e4*/ 	.word	0x00000008
        /*08e8*/ 	.short	0x010a
        /*08ea*/ 	.byte	0xff
	.zero		1


	//   ....[126]....
        /*08ec*/ 	.word	0x00009a50
        /*08f0*/ 	.word	0x00000003
        /*08f4*/ 	.word	0x00000008
        /*08f8*/ 	.short	0x010a
        /*08fa*/ 	.byte	0xff
	.zero		1


	//   ....[127]....
        /*08fc*/ 	.word	0x00009ab0
        /*0900*/ 	.word	0x00000004
        /*0904*/ 	.word	0x000000e0
        /*0908*/ 	.short	0x010a
        /*090a*/ 	.byte	0xff
	.zero		1


	//   ....[128]....
        /*090c*/ 	.word	0x00009b10
        /*0910*/ 	.word	0x00000004
        /*0914*/ 	.word	0x00000100
        /*0918*/ 	.short	0x010a
        /*091a*/ 	.byte	0xff
	.zero		1


	//   ....[129]....
        /*091c*/ 	.word	0x00009b70
        /*0920*/ 	.word	0x00000004
        /*0924*/ 	.word	0x00000000
        /*0928*/ 	.short	0x010a
        /*092a*/ 	.byte	0xff
	.zero		1


	//   ....[130]....
        /*092c*/ 	.word	0x00009bd0
        /*0930*/ 	.word	0x00000000
        /*0934*/ 	.word	0x00000000
        /*0938*/ 	.short	0x010a
        /*093a*/ 	.byte	0xff
	.zero		1


	//   ....[131]....
        /*093c*/ 	.word	0x00009c30
        /*0940*/ 	.word	0x00000000
        /*0944*/ 	.word	0x00000110
        /*0948*/ 	.short	0x010a
        /*094a*/ 	.byte	0xff
	.zero		1


	//   ....[132]....
        /*094c*/ 	.word	0x00009c90
        /*0950*/ 	.word	0x00000002
        /*0954*/ 	.word	0x000000e0
        /*0958*/ 	.short	0x010a
        /*095a*/ 	.byte	0xff
	.zero		1


	//   ....[133]....
        /*095c*/ 	.word	0x00009cf0
        /*0960*/ 	.word	0x00000002
        /*0964*/ 	.word	0x000000d8
        /*0968*/ 	.short	0x010a
        /*096a*/ 	.byte	0xff
	.zero		1


	//   ....[134]....
        /*096c*/ 	.word	0x00009d50
        /*0970*/ 	.word	0x00000003
        /*0974*/ 	.word	0x000000b0
        /*0978*/ 	.short	0x010a
        /*097a*/ 	.byte	0xff
	.zero		1


	//   ....[135]....
        /*097c*/ 	.word	0x00009db0
        /*0980*/ 	.word	0x00000003
        /*0984*/ 	.word	0x000000b8
        /*0988*/ 	.short	0x010a
        /*098a*/ 	.byte	0xff
	.zero		1


	//   ....[136]....
        /*098c*/ 	.word	0x00009e10
        /*0990*/ 	.word	0x00000003
        /*0994*/ 	.word	0x000000c0
        /*0998*/ 	.short	0x010a
        /*099a*/ 	.byte	0xff
	.zero		1


	//   ....[137]....
        /*099c*/ 	.word	0x00009e70
        /*09a0*/ 	.word	0x00000003
        /*09a4*/ 	.word	0x000000c8
        /*09a8*/ 	.short	0x010a
        /*09aa*/ 	.byte	0xff
	.zero		1


	//   ....[138]....
        /*09ac*/ 	.word	0x00009ed0
        /*09b0*/ 	.word	0x00000000
        /*09b4*/ 	.word	0x000000b0
        /*09b8*/ 	.short	0x010a
        /*09ba*/ 	.byte	0xff
	.zero		1


	//   ....[139]....
        /*09bc*/ 	.word	0x00009f30
        /*09c0*/ 	.word	0x00000000
        /*09c4*/ 	.word	0x000000b8
        /*09c8*/ 	.short	0x010a
        /*09ca*/ 	.byte	0xff
	.zero		1


	//   ....[140]....
        /*09cc*/ 	.word	0x00009f90
        /*09d0*/ 	.word	0x00000000
        /*09d4*/ 	.word	0x000000c0
        /*09d8*/ 	.short	0x010a
        /*09da*/ 	.byte	0xff
	.zero		1


	//   ....[141]....
        /*09dc*/ 	.word	0x00009ff0
        /*09e0*/ 	.word	0x00000000
        /*09e4*/ 	.word	0x000000e0
        /*09e8*/ 	.short	0x010a
        /*09ea*/ 	.byte	0xff
	.zero		1


	//   ....[142]....
        /*09ec*/ 	.word	0x0000a050
        /*09f0*/ 	.word	0x00000000
        /*09f4*/ 	.word	0x00000090
        /*09f8*/ 	.short	0x010a
        /*09fa*/ 	.byte	0xff
	.zero		1


	//   ....[143]....
        /*09fc*/ 	.word	0x0000a0a0
        /*0a00*/ 	.word	0x00000058
        /*0a04*/ 	.word	0x000000f0
        /*0a08*/ 	.short	0x010a
        /*0a0a*/ 	.byte	0xff
	.zero		1


	//   ....[144]....
        /*0a0c*/ 	.word	0x0000a0f0
        /*0a10*/ 	.word	0x00000003
        /*0a14*/ 	.word	0x00000090
        /*0a18*/ 	.short	0x010a
        /*0a1a*/ 	.byte	0xff
	.zero		1


	//   ....[145]....
        /*0a1c*/ 	.word	0x0000a140
        /*0a20*/ 	.word	0x00000028
        /*0a24*/ 	.word	0x00000090
        /*0a28*/ 	.short	0x010a
        /*0a2a*/ 	.byte	0xff
	.zero		1


	//   ....[146]....
        /*0a2c*/ 	.word	0x0000a190
        /*0a30*/ 	.word	0x00000003
        /*0a34*/ 	.word	0x00000090
        /*0a38*/ 	.short	0x010a
        /*0a3a*/ 	.byte	0xff
	.zero		1


	//----- nvinfo : EIATTR_NUM_MBARRIERS
	.align		4
.L_47:
        /*0a3c*/ 	.byte	0x03, 0x38
        /*0a3e*/ 	.short	0x0023


	//----- nvinfo : EIATTR_EXIT_INSTR_OFFSETS
	.align		4
        /*0a40*/ 	.byte	0x04, 0x1c
        /*0a42*/ 	.short	(.L_49 - .L_48)


	//   ....[0]....
.L_48:
        /*0a44*/ 	.word	0x00003110


	//   ....[1]....
        /*0a48*/ 	.word	0x000033c0


	//   ....[2]....
        /*0a4c*/ 	.word	0x00003420


	//   ....[3]....
        /*0a50*/ 	.word	0x000046d0


	//   ....[4]....
        /*0a54*/ 	.word	0x000059a0


	//   ....[5]....
        /*0a58*/ 	.word	0x000059e0


	//   ....[6]....
        /*0a5c*/ 	.word	0x00009340


	//   ....[7]....
        /*0a60*/ 	.word	0x000093c0


	//   ....[8]....
        /*0a64*/ 	.word	0x000093f0


	//   ....[9]....
        /*0a68*/ 	.word	0x00009470


	//----- nvinfo : EIATTR_MAX_THREADS
	.align		4
.L_49:
        /*0a6c*/ 	.byte	0x04, 0x05
        /*0a6e*/ 	.short	(.L_51 - .L_50)
.L_50:
        /*0a70*/ 	.word	0x00000100
        /*0a74*/ 	.word	0x00000001
        /*0a78*/ 	.word	0x00000001


	//----- nvinfo : EIATTR_CRS_STACK_SIZE
	.align		4
.L_51:
        /*0a7c*/ 	.byte	0x04, 0x1e
        /*0a7e*/ 	.short	(.L_53 - .L_52)
.L_52:
        /*0a80*/ 	.word	0x00000000


	//----- nvinfo : EIATTR_CBANK_PARAM_SIZE
	.align		4
.L_53:
        /*0a84*/ 	.byte	0x03, 0x19
        /*0a86*/ 	.short	0x0800


	//----- nvinfo : EIATTR_PARAM_CBANK
	.align		4
        /*0a88*/ 	.byte	0x04, 0x0a
        /*0a8a*/ 	.short	(.L_55 - .L_54)
	.align		4
.L_54:
        /*0a8c*/ 	.word	index@(.nv.constant0._ZN7cutlass13device_kernelINS_4conv6kernel13ConvUniversalINS1_16ConvProblemShapeILNS1_8OperatorE0ELi2EEENS1_10collective14CollectiveConvINS1_47MainloopSm100TmaUmmaWarpSpecializedImplicitGemmILS5_0ELi9ELi2ELi1ELi2EN4cute5tupleIJNSA_1CILi2EEENSC_ILi1EEESE_EEEEENSB_IJNSC_ILi256EEENSC_ILi64EEENSB_IJNSC_ILi32EEEEEEEEENS_10tfloat32_tESM_NSA_8TiledMMAINSA_8MMA_AtomIJNSA_23SM100_MMA_TF32_2x1SM_SSISM_SM_fLi256ELi64ELNSA_4UMMA5MajorE0ELSR_0ELNSQ_7ScaleInE0ELSS_0EEEEEENSA_6LayoutINSB_IJSE_SE_SE_EEENSB_IJNSC_ILi0EEESX_SX_EEEEENSB_IJNSA_10UnderscoreES10_S10_EEEEENS7_6detail27Sm100ImplicitGemmTileTraitsINSA_25SM100_TMA_2SM_LOAD_IM2COLENSA_14ComposedLayoutINSA_7SwizzleILi3ELi4ELi3EEENSA_18smem_ptr_flag_bitsILi32EEENSV_INSB_IJNSC_ILi8EEESJ_EEENSB_IJSJ_SE_EEEEEEEvEENS14_INSA_18SM100_TMA_2SM_LOADES1F_vEEEENS_8epilogue10collective18CollectiveEpilogueINS1K_23Sm100TmaWarpSpecializedILi4ELi2ELi16ELb1ELb0EEEJNSB_IJNSC_ILi128EEESI_SK_EEENSB_IJNSV_IS1P_SE_EENSV_INSC_ILi16EEESE_EEEEESM_NSB_IJNSB_IJlllEEESE_SX_EEESM_S1W_NS1K_6fusion15FusionCallbacksIS1O_NS1X_17LinearCombinationISM_fSM_fLNS_15FloatRoundStyleE2EEES1Q_S1U_JEEENSA_5SM1004TMEM4LOAD26SM100_TMEM_LOAD_32dp32b16xENSA_20SM90_TMA_LOAD_IM2COLENS16_INS17_ILi2ELi4ELi3EEES1A_NSV_INSB_IJS1B_S1S_EEENSB_IJS1S_SE_EEEEEEENSA_39AutoVectorizingCopyWithAssumedAlignmentILi128EEENSA_21SM90_TMA_STORE_IM2COLES2C_S2E_S2E_EEEvvEEEEvNT_6ParamsE)
        /*0a90*/ 	.short	0x0380
        /*0a92*/ 	.short	0x0800


	//----- nvinfo : EIATTR_SW_WAR
	.align		4
.L_55:
        /*0a94*/ 	.byte	0x04, 0x36
        /*0a96*/ 	.short	(.L_57 - .L_56)
.L_56:
        /*0a98*/ 	.word	0x00000008
.L_57:


//--------------------- .nv.callgraph             --------------------------
	.section	.nv.callgraph,"",@"SHT_CUDA_CALLGRAPH"
	.align	4
	.sectionentsize	8
	.align		4
        /*0000*/ 	.word	0x00000000
	.align		4
        /*0004*/ 	.word	0xffffffff
	.align		4
        /*0008*/ 	.word	index@(_ZN7cutlass13device_kernelINS_4conv6kernel13ConvUniversalINS1_16ConvProblemShapeILNS1_8OperatorE0ELi2EEENS1_10collective14CollectiveConvINS1_47MainloopSm100TmaUmmaWarpSpecializedImplicitGemmILS5_0ELi9ELi2ELi1ELi2EN4cute5tupleIJNSA_1CILi2EEENSC_ILi1EEESE_EEEEENSB_IJNSC_ILi256EEENSC_ILi64EEENSB_IJNSC_ILi32EEEEEEEEENS_10tfloat32_tESM_NSA_8TiledMMAINSA_8MMA_AtomIJNSA_23SM100_MMA_TF32_2x1SM_SSISM_SM_fLi256ELi64ELNSA_4UMMA5MajorE0ELSR_0ELNSQ_7ScaleInE0ELSS_0EEEEEENSA_6LayoutINSB_IJSE_SE_SE_EEENSB_IJNSC_ILi0EEESX_SX_EEEEENSB_IJNSA_10UnderscoreES10_S10_EEEEENS7_6detail27Sm100ImplicitGemmTileTraitsINSA_25SM100_TMA_2SM_LOAD_IM2COLENSA_14ComposedLayoutINSA_7SwizzleILi3ELi4ELi3EEENSA_18smem_ptr_flag_bitsILi32EEENSV_INSB_IJNSC_ILi8EEESJ_EEENSB_IJSJ_SE_EEEEEEEvEENS14_INSA_18SM100_TMA_2SM_LOADES1F_vEEEENS_8epilogue10collective18CollectiveEpilogueINS1K_23Sm100TmaWarpSpecializedILi4ELi2ELi16ELb1ELb0EEEJNSB_IJNSC_ILi128EEESI_SK_EEENSB_IJNSV_IS1P_SE_EENSV_INSC_ILi16EEESE_EEEEESM_NSB_IJNSB_IJlllEEESE_SX_EEESM_S1W_NS1K_6fusion15FusionCallbacksIS1O_NS1X_17LinearCombinationISM_fSM_fLNS_15FloatRoundStyleE2EEES1Q_S1U_JEEENSA_5SM1004TMEM4LOAD26SM100_TMEM_LOAD_32dp32b16xENSA_20SM90_TMA_LOAD_IM2COLENS16_INS17_ILi2ELi4ELi3EEES1A_NSV_INSB_IJS1B_S1S_EEENSB_IJS1S_SE_EEEEEEENSA_39AutoVectorizingCopyWithAssumedAlignmentILi128EEENSA_21SM90_TMA_STORE_IM2COLES2C_S2E_S2E_EEEvvEEEEvNT_6ParamsE)
	.align		4
        /*000c*/ 	.word	index@(__assertfail)
	.align		4
        /*0010*/ 	.word	0x00000000
	.align		4
        /*0014*/ 	.word	0xfffffffe
	.align		4
        /*0018*/ 	.word	0x00000000
	.align		4
        /*001c*/ 	.word	0xfffffffd
	.align		4
        /*0020*/ 	.word	0x00000000
	.align		4
        /*0024*/ 	.word	0xfffffffc


//--------------------- .nv.constant4             --------------------------
	.section	.nv.constant4,"a",@progbits
	.align	8
	.align		8
.nv.constant4:
        /*0000*/ 	.dword	__assertfail
	.align		8
        /*0008*/ 	.dword	__unnamed_1
	.align		8
        /*0010*/ 	.dword	__unnamed_2
	.align		8
        /*0018*/ 	.dword	_ZN39_INTERNAL_4520a11e_4_k_cu_a9bca8a4_31854cuda3std3__45__cpo5beginE
	.align		8
        /*0020*/ 	.dword	_ZN39_INTERNAL_4520a11e_4_k_cu_a9bca8a4_31854cuda3std3__45__cpo3endE
	.align		8
        /*0028*/ 	.dword	_ZN39_INTERNAL_4520a11e_4_k_cu_a9bca8a4_31854cuda3std3__45__cpo6cbeginE
	.align		8
        /*0030*/ 	.dword	_ZN39_INTERNAL_4520a11e_4_k_cu_a9bca8a4_31854cuda3std3__45__cpo4cendE
	.align		8
        /*0038*/ 	.dword	_ZN39_INTERNAL_4520a11e_4_k_cu_a9bca8a4_31854cuda3std3__441_GLOBAL__N__4520a11e_4_k_cu_a9bca8a4_31856ignoreE
	.align		8
        /*0040*/ 	.dword	_ZN39_INTERNAL_4520a11e_4_k_cu_a9bca8a4_31854cuda3std3__419piecewise_constructE
	.align		8
        /*0048*/ 	.dword	_ZN39_INTERNAL_4520a11e_4_k_cu_a9bca8a4_31854cuda3std3__48in_placeE
	.align		8
        /*0050*/ 	.dword	_ZN39_INTERNAL_4520a11e_4_k_cu_a9bca8a4_31854cuda3std6ranges3__45__cpo4swapE
	.align		8
        /*0058*/ 	.dword	_ZN39_INTERNAL_4520a11e_4_k_cu_a9bca8a4_31854cuda3std6ranges3__45__cpo9iter_moveE
	.align		8
        /*0060*/ 	.dword	_ZN39_INTERNAL_4520a11e_4_k_cu_a9bca8a4_31854cute7productE
	.align		8
        /*0068*/ 	.dword	_ZN39_INTERNAL_4520a11e_4_k_cu_a9bca8a4_31854cute1_E
	.align		8
        /*0070*/ 	.dword	$str$27
	.align		8
        /*0078*/ 	.dword	$str$28
	.align		8
        /*0080*/ 	.dword	$str$29
	.align		8
        /*0088*/ 	.dword	$str$30


//--------------------- .text._ZN7cutlass13device_kernelINS_4conv6kernel13ConvUniversalINS1_16ConvProblemShapeILNS1_8OperatorE0ELi2EEENS1_10collective14CollectiveConvINS1_47MainloopSm100TmaUmmaWarpSpecializedImplicitGemmILS5_0ELi9ELi2ELi1ELi2EN4cute5tupleIJNSA_1CILi2EEENSC_ILi1EEESE_EEEEENSB_IJNSC_ILi256EEENSC_ILi64EEENSB_IJNSC_ILi32EEEEEEEEENS_10tfloat32_tESM_NSA_8TiledMMAINSA_8MMA_AtomIJNSA_23SM100_MMA_TF32_2x1SM_SSISM_SM_fLi256ELi64ELNSA_4UMMA5MajorE0ELSR_0ELNSQ_7ScaleInE0ELSS_0EEEEEENSA_6LayoutINSB_IJSE_SE_SE_EEENSB_IJNSC_ILi0EEESX_SX_EEEEENSB_IJNSA_10UnderscoreES10_S10_EEEEENS7_6detail27Sm100ImplicitGemmTileTraitsINSA_25SM100_TMA_2SM_LOAD_IM2COLENSA_14ComposedLayoutINSA_7SwizzleILi3ELi4ELi3EEENSA_18smem_ptr_flag_bitsILi32EEENSV_INSB_IJNSC_ILi8EEESJ_EEENSB_IJSJ_SE_EEEEEEEvEENS14_INSA_18SM100_TMA_2SM_LOADES1F_vEEEENS_8epilogue10collective18CollectiveEpilogueINS1K_23Sm100TmaWarpSpecializedILi4ELi2ELi16ELb1ELb0EEEJNSB_IJNSC_ILi128EEESI_SK_EEENSB_IJNSV_IS1P_SE_EENSV_INSC_ILi16EEESE_EEEEESM_NSB_IJNSB_IJlllEEESE_SX_EEESM_S1W_NS1K_6fusion15FusionCallbacksIS1O_NS1X_17LinearCombinationISM_fSM_fLNS_15FloatRoundStyleE2EEES1Q_S1U_JEEENSA_5SM1004TMEM4LOAD26SM100_TMEM_LOAD_32dp32b16xENSA_20SM90_TMA_LOAD_IM2COLENS16_INS17_ILi2ELi4ELi3EEES1A_NSV_INSB_IJS1B_S1S_EEENSB_IJS1S_SE_EEEEEEENSA_39AutoVectorizingCopyWithAssumedAlignmentILi128EEENSA_21SM90_TMA_STORE_IM2COLES2C_S2E_S2E_EEEvvEEEEvNT_6ParamsE --------------------------
	.section	.text._ZN7cutlass13device_kernelINS_4conv6kernel13ConvUniversalINS1_16ConvProblemShapeILNS1_8OperatorE0ELi2EEENS1_10collective14CollectiveConvINS1_47MainloopSm100TmaUmmaWarpSpecializedImplicitGemmILS5_0ELi9ELi2ELi1ELi2EN4cute5tupleIJNSA_1CILi2EEENSC_ILi1EEESE_EEEEENSB_IJNSC_ILi256EEENSC_ILi64EEENSB_IJNSC_ILi32EEEEEEEEENS_10tfloat32_tESM_NSA_8TiledMMAINSA_8MMA_AtomIJNSA_23SM100_MMA_TF32_2x1SM_SSISM_SM_fLi256ELi64ELNSA_4UMMA5MajorE0ELSR_0ELNSQ_7ScaleInE0ELSS_0EEEEEENSA_6LayoutINSB_IJSE_SE_SE_EEENSB_IJNSC_ILi0EEESX_SX_EEEEENSB_IJNSA_10UnderscoreES10_S10_EEEEENS7_6detail27Sm100ImplicitGemmTileTraitsINSA_25SM100_TMA_2SM_LOAD_IM2COLENSA_14ComposedLayoutINSA_7SwizzleILi3ELi4ELi3EEENSA_18smem_ptr_flag_bitsILi32EEENSV_INSB_IJNSC_ILi8EEESJ_EEENSB_IJSJ_SE_EEEEEEEvEENS14_INSA_18SM100_TMA_2SM_LOADES1F_vEEEENS_8epilogue10collective18CollectiveEpilogueINS1K_23Sm100TmaWarpSpecializedILi4ELi2ELi16ELb1ELb0EEEJNSB_IJNSC_ILi128EEESI_SK_EEENSB_IJNSV_IS1P_SE_EENSV_INSC_ILi16EEESE_EEEEESM_NSB_IJNSB_IJlllEEESE_SX_EEESM_S1W_NS1K_6fusion15FusionCallbacksIS1O_NS1X_17LinearCombinationISM_fSM_fLNS_15FloatRoundStyleE2EEES1Q_S1U_JEEENSA_5SM1004TMEM4LOAD26SM100_TMEM_LOAD_32dp32b16xENSA_20SM90_TMA_LOAD_IM2COLENS16_INS17_ILi2ELi4ELi3EEES1A_NSV_INSB_IJS1B_S1S_EEENSB_IJS1S_SE_EEEEEEENSA_39AutoVectorizingCopyWithAssumedAlignmentILi128EEENSA_21SM90_TMA_STORE_IM2COLES2C_S2E_S2E_EEEvvEEEEvNT_6ParamsE,"ax",@progbits
	.align	128
.text._ZN7cutlass13device_kernelINS_4conv6kernel13ConvUniversalINS1_16ConvProblemShapeILNS1_8OperatorE0ELi2EEENS1_10collective14CollectiveConvINS1_47MainloopSm100TmaUmmaWarpSpecializedImplicitGemmILS5_0ELi9ELi2ELi1ELi2EN4cute5tupleIJNSA_1CILi2EEENSC_ILi1EEESE_EEEEENSB_IJNSC_ILi256EEENSC_ILi64EEENSB_IJNSC_ILi32EEEEEEEEENS_10tfloat32_tESM_NSA_8TiledMMAINSA_8MMA_AtomIJNSA_23SM100_MMA_TF32_2x1SM_SSISM_SM_fLi256ELi64ELNSA_4UMMA5MajorE0ELSR_0ELNSQ_7ScaleInE0ELSS_0EEEEEENSA_6LayoutINSB_IJSE_SE_SE_EEENSB_IJNSC_ILi0EEESX_SX_EEEEENSB_IJNSA_10UnderscoreES10_S10_EEEEENS7_6detail27Sm100ImplicitGemmTileTraitsINSA_25SM100_TMA_2SM_LOAD_IM2COLENSA_14ComposedLayoutINSA_7SwizzleILi3ELi4ELi3EEENSA_18smem_ptr_flag_bitsILi32EEENSV_INSB_IJNSC_ILi8EEESJ_EEENSB_IJSJ_SE_EEEEEEEvEENS14_INSA_18SM100_TMA_2SM_LOADES1F_vEEEENS_8epilogue10collective18CollectiveEpilogueINS1K_23Sm100TmaWarpSpecializedILi4ELi2ELi16ELb1ELb0EEEJNSB_IJNSC_ILi128EEESI_SK_EEENSB_IJNSV_IS1P_SE_EENSV_INSC_ILi16EEESE_EEEEESM_NSB_IJNSB_IJlllEEESE_SX_EEESM_S1W_NS1K_6fusion15FusionCallbacksIS1O_NS1X_17LinearCombinationISM_fSM_fLNS_15FloatRoundStyleE2EEES1Q_S1U_JEEENSA_5SM1004TMEM4LOAD26SM100_TMEM_LOAD_32dp32b16xENSA_20SM90_TMA_LOAD_IM2COLENS16_INS17_ILi2ELi4ELi3EEES1A_NSV_INSB_IJS1B_S1S_EEENSB_IJS1S_SE_EEEEEEENSA_39AutoVectorizingCopyWithAssumedAlignmentILi128EEENSA_21SM90_TMA_STORE_IM2COLES2C_S2E_S2E_EEEvvEEEEvNT_6ParamsE:
        .type           _ZN7cutlass13device_kernelINS_4conv6kernel13ConvUniversalINS1_16ConvProblemShapeILNS1_8OperatorE0ELi2EEENS1_10collective14CollectiveConvINS1_47MainloopSm100TmaUmmaWarpSpecializedImplicitGemmILS5_0ELi9ELi2ELi1ELi2EN4cute5tupleIJNSA_1CILi2EEENSC_ILi1EEESE_EEEEENSB_IJNSC_ILi256EEENSC_ILi64EEENSB_IJNSC_ILi32EEEEEEEEENS_10tfloat32_tESM_NSA_8TiledMMAINSA_8MMA_AtomIJNSA_23SM100_MMA_TF32_2x1SM_SSISM_SM_fLi256ELi64ELNSA_4UMMA5MajorE0ELSR_0ELNSQ_7ScaleInE0ELSS_0EEEEEENSA_6LayoutINSB_IJSE_SE_SE_EEENSB_IJNSC_ILi0EEESX_SX_EEEEENSB_IJNSA_10UnderscoreES10_S10_EEEEENS7_6detail27Sm100ImplicitGemmTileTraitsINSA_25SM100_TMA_2SM_LOAD_IM2COLENSA_14ComposedLayoutINSA_7SwizzleILi3ELi4ELi3EEENSA_18smem_ptr_flag_bitsILi32EEENSV_INSB_IJNSC_ILi8EEESJ_EEENSB_IJSJ_SE_EEEEEEEvEENS14_INSA_18SM100_TMA_2SM_LOADES1F_vEEEENS_8epilogue10collective18CollectiveEpilogueINS1K_23Sm100TmaWarpSpecializedILi4ELi2ELi16ELb1ELb0EEEJNSB_IJNSC_ILi128EEESI_SK_EEENSB_IJNSV_IS1P_SE_EENSV_INSC_ILi16EEESE_EEEEESM_NSB_IJNSB_IJlllEEESE_SX_EEESM_S1W_NS1K_6fusion15FusionCallbacksIS1O_NS1X_17LinearCombinationISM_fSM_fLNS_15FloatRoundStyleE2EEES1Q_S1U_JEEENSA_5SM1004TMEM4LOAD26SM100_TMEM_LOAD_32dp32b16xENSA_20SM90_TMA_LOAD_IM2COLENS16_INS17_ILi2ELi4ELi3EEES1A_NSV_INSB_IJS1B_S1S_EEENSB_IJS1S_SE_EEEEEEENSA_39AutoVectorizingCopyWithAssumedAlignmentILi128EEENSA_21SM90_TMA_STORE_IM2COLES2C_S2E_S2E_EEEvvEEEEvNT_6ParamsE,@function
        .size           _ZN7cutlass13device_kernelINS_4conv6kernel13ConvUniversalINS1_16ConvProblemShapeILNS1_8OperatorE0ELi2EEENS1_10collective14CollectiveConvINS1_47MainloopSm100TmaUmmaWarpSpecializedImplicitGemmILS5_0ELi9ELi2ELi1ELi2EN4cute5tupleIJNSA_1CILi2EEENSC_ILi1EEESE_EEEEENSB_IJNSC_ILi256EEENSC_ILi64EEENSB_IJNSC_ILi32EEEEEEEEENS_10tfloat32_tESM_NSA_8TiledMMAINSA_8MMA_AtomIJNSA_23SM100_MMA_TF32_2x1SM_SSISM_SM_fLi256ELi64ELNSA_4UMMA5MajorE0ELSR_0ELNSQ_7ScaleInE0ELSS_0EEEEEENSA_6LayoutINSB_IJSE_SE_SE_EEENSB_IJNSC_ILi0EEESX_SX_EEEEENSB_IJNSA_10UnderscoreES10_S10_EEEEENS7_6detail27Sm100ImplicitGemmTileTraitsINSA_25SM100_TMA_2SM_LOAD_IM2COLENSA_14ComposedLayoutINSA_7SwizzleILi3ELi4ELi3EEENSA_18smem_ptr_flag_bitsILi32EEENSV_INSB_IJNSC_ILi8EEESJ_EEENSB_IJSJ_SE_EEEEEEEvEENS14_INSA_18SM100_TMA_2SM_LOADES1F_vEEEENS_8epilogue10collective18CollectiveEpilogueINS1K_23Sm100TmaWarpSpecializedILi4ELi2ELi16ELb1ELb0EEEJNSB_IJNSC_ILi128EEESI_SK_EEENSB_IJNSV_IS1P_SE_EENSV_INSC_ILi16EEESE_EEEEESM_NSB_IJNSB_IJlllEEESE_SX_EEESM_S1W_NS1K_6fusion15FusionCallbacksIS1O_NS1X_17LinearCombinationISM_fSM_fLNS_15FloatRoundStyleE2EEES1Q_S1U_JEEENSA_5SM1004TMEM4LOAD26SM100_TMEM_LOAD_32dp32b16xENSA_20SM90_TMA_LOAD_IM2COLENS16_INS17_ILi2ELi4ELi3EEES1A_NSV_INSB_IJS1B_S1S_EEENSB_IJS1S_SE_EEEEEEENSA_39AutoVectorizingCopyWithAssumedAlignmentILi128EEENSA_21SM90_TMA_STORE_IM2COLES2C_S2E_S2E_EEEvvEEEEvNT_6ParamsE,(.L_x_203 - _ZN7cutlass13device_kernelINS_4conv6kernel13ConvUniversalINS1_16ConvProblemShapeILNS1_8OperatorE0ELi2EEENS1_10collective14CollectiveConvINS1_47MainloopSm100TmaUmmaWarpSpecializedImplicitGemmILS5_0ELi9ELi2ELi1ELi2EN4cute5tupleIJNSA_1CILi2EEENSC_ILi1EEESE_EEEEENSB_IJNSC_ILi256EEENSC_ILi64EEENSB_IJNSC_ILi32EEEEEEEEENS_10tfloat32_tESM_NSA_8TiledMMAINSA_8MMA_AtomIJNSA_23SM100_MMA_TF32_2x1SM_SSISM_SM_fLi256ELi64ELNSA_4UMMA5MajorE0ELSR_0ELNSQ_7ScaleInE0ELSS_0EEEEEENSA_6LayoutINSB_IJSE_SE_SE_EEENSB_IJNSC_ILi0EEESX_SX_EEEEENSB_IJNSA_10UnderscoreES10_S10_EEEEENS7_6detail27Sm100ImplicitGemmTileTraitsINSA_25SM100_TMA_2SM_LOAD_IM2COLENSA_14ComposedLayoutINSA_7SwizzleILi3ELi4ELi3EEENSA_18smem_ptr_flag_bitsILi32EEENSV_INSB_IJNSC_ILi8EEESJ_EEENSB_IJSJ_SE_EEEEEEEvEENS14_INSA_18SM100_TMA_2SM_LOADES1F_vEEEENS_8epilogue10collective18CollectiveEpilogueINS1K_23Sm100TmaWarpSpecializedILi4ELi2ELi16ELb1ELb0EEEJNSB_IJNSC_ILi128EEESI_SK_EEENSB_IJNSV_IS1P_SE_EENSV_INSC_ILi16EEESE_EEEEESM_NSB_IJNSB_IJlllEEESE_SX_EEESM_S1W_NS1K_6fusion15FusionCallbacksIS1O_NS1X_17LinearCombinationISM_fSM_fLNS_15FloatRoundStyleE2EEES1Q_S1U_JEEENSA_5SM1004TMEM4LOAD26SM100_TMEM_LOAD_32dp32b16xENSA_20SM90_TMA_LOAD_IM2COLENS16_INS17_ILi2ELi4ELi3EEES1A_NSV_INSB_IJS1B_S1S_EEENSB_IJS1S_SE_EEEEEEENSA_39AutoVectorizingCopyWithAssumedAlignmentILi128EEENSA_21SM90_TMA_STORE_IM2COLES2C_S2E_S2E_EEEvvEEEEvNT_6ParamsE)
        .other          _ZN7cutlass13device_kernelINS_4conv6kernel13ConvUniversalINS1_16ConvProblemShapeILNS1_8OperatorE0ELi2EEENS1_10collective14CollectiveConvINS1_47MainloopSm100TmaUmmaWarpSpecializedImplicitGemmILS5_0ELi9ELi2ELi1ELi2EN4cute5tupleIJNSA_1CILi2EEENSC_ILi1EEESE_EEEEENSB_IJNSC_ILi256EEENSC_ILi64EEENSB_IJNSC_ILi32EEEEEEEEENS_10tfloat32_tESM_NSA_8TiledMMAINSA_8MMA_AtomIJNSA_23SM100_MMA_TF32_2x1SM_SSISM_SM_fLi256ELi64ELNSA_4UMMA5MajorE0ELSR_0ELNSQ_7ScaleInE0ELSS_0EEEEEENSA_6LayoutINSB_IJSE_SE_SE_EEENSB_IJNSC_ILi0EEESX_SX_EEEEENSB_IJNSA_10UnderscoreES10_S10_EEEEENS7_6detail27Sm100ImplicitGemmTileTraitsINSA_25SM100_TMA_2SM_LOAD_IM2COLENSA_14ComposedLayoutINSA_7SwizzleILi3ELi4ELi3EEENSA_18smem_ptr_flag_bitsILi32EEENSV_INSB_IJNSC_ILi8EEESJ_EEENSB_IJSJ_SE_EEEEEEEvEENS14_INSA_18SM100_TMA_2SM_LOADES1F_vEEEENS_8epilogue10collective18CollectiveEpilogueINS1K_23Sm100TmaWarpSpecializedILi4ELi2ELi16ELb1ELb0EEEJNSB_IJNSC_ILi128EEESI_SK_EEENSB_IJNSV_IS1P_SE_EENSV_INSC_ILi16EEESE_EEEEESM_NSB_IJNSB_IJlllEEESE_SX_EEESM_S1W_NS1K_6fusion15FusionCallbacksIS1O_NS1X_17LinearCombinationISM_fSM_fLNS_15FloatRoundStyleE2EEES1Q_S1U_JEEENSA_5SM1004TMEM4LOAD26SM100_TMEM_LOAD_32dp32b16xENSA_20SM90_TMA_LOAD_IM2COLENS16_INS17_ILi2ELi4ELi3EEES1A_NSV_INSB_IJS1B_S1S_EEENSB_IJS1S_SE_EEEEEEENSA_39AutoVectorizingCopyWithAssumedAlignmentILi128EEENSA_21SM90_TMA_STORE_IM2COLES2C_S2E_S2E_EEEvvEEEEvNT_6ParamsE,@"STO_CUDA_ENTRY STV_DEFAULT"
_ZN7cutlass13device_kernelINS_4conv6kernel13ConvUniversalINS1_16ConvProblemShapeILNS1_8OperatorE0ELi2EEENS1_10collective14CollectiveConvINS1_47MainloopSm100TmaUmmaWarpSpecializedImplicitGemmILS5_0ELi9ELi2ELi1ELi2EN4cute5tupleIJNSA_1CILi2EEENSC_ILi1EEESE_EEEEENSB_IJNSC_ILi256EEENSC_ILi64EEENSB_IJNSC_ILi32EEEEEEEEENS_10tfloat32_tESM_NSA_8TiledMMAINSA_8MMA_AtomIJNSA_23SM100_MMA_TF32_2x1SM_SSISM_SM_fLi256ELi64ELNSA_4UMMA5MajorE0ELSR_0ELNSQ_7ScaleInE0ELSS_0EEEEEENSA_6LayoutINSB_IJSE_SE_SE_EEENSB_IJNSC_ILi0EEESX_SX_EEEEENSB_IJNSA_10UnderscoreES10_S10_EEEEENS7_6detail27Sm100ImplicitGemmTileTraitsINSA_25SM100_TMA_2SM_LOAD_IM2COLENSA_14ComposedLayoutINSA_7SwizzleILi3ELi4ELi3EEENSA_18smem_ptr_flag_bitsILi32EEENSV_INSB_IJNSC_ILi8EEESJ_EEENSB_IJSJ_SE_EEEEEEEvEENS14_INSA_18SM100_TMA_2SM_LOADES1F_vEEEENS_8epilogue10collective18CollectiveEpilogueINS1K_23Sm100TmaWarpSpecializedILi4ELi2ELi16ELb1ELb0EEEJNSB_IJNSC_ILi128EEESI_SK_EEENSB_IJNSV_IS1P_SE_EENSV_INSC_ILi16EEESE_EEEEESM_NSB_IJNSB_IJlllEEESE_SX_EEESM_S1W_NS1K_6fusion15FusionCallbacksIS1O_NS1X_17LinearCombinationISM_fSM_fLNS_15FloatRoundStyleE2EEES1Q_S1U_JEEENSA_5SM1004TMEM4LOAD26SM100_TMEM_LOAD_32dp32b16xENSA_20SM90_TMA_LOAD_IM2COLENS16_INS17_ILi2ELi4ELi3EEES1A_NSV_INSB_IJS1B_S1S_EEENSB_IJS1S_SE_EEEEEEENSA_39AutoVectorizingCopyWithAssumedAlignmentILi128EEENSA_21SM90_TMA_STORE_IM2COLES2C_S2E_S2E_EEEvvEEEEvNT_6ParamsE:
[----:B------:R-:W1:Y:S01]  /*0000*/  LDC R1, c[0x0][0x37c] ;  /* 0x0000df00ff017b82 */ /* 0x000e620000000800 */
[----:B------:R-:W2:Y:S01]  /*0010*/  S2R R67, SR_TID.X ;  /* 0x0000000000437919 */ /* 0x000ea20000002100 */
[----:B------:R-:W3:Y:S06]  /*0020*/  LDCU.64 UR8, c[0x0][0x890] ;  /* 0x00011200ff0877ac */ /* 0x000eec0008000a00 */
[----:B------:R-:W4:Y:S01]  /*0030*/  S2UR UR4, SR_CgaCtaId ;  /* 0x00000000000479c3 */ /* 0x000f220000008800 */
[----:B-1----:R-:W-:Y:S01]  /*0040*/  VIADD R1, R1, 0xfffffff8 ;  /* 0xfffffff801017836 */ /* 0x002fe20000000000 */
[----:B------:R-:W-:-:S02]  /*0050*/  PRMT R69, RZ, 0x7610, R69 ;  /* 0x00007610ff457816 */ /* 0x000fc40000000045 */
[----:B------:R-:W-:Y:S02]  /*0060*/  ELECT P1, URZ, PT ;  /* 0x0000000000ff782f */ /* 0x000fe40003820000 */
[----:B------:R-:W-:Y:S01]  /*0070*/  R2UR UR48, R1 ;  /* 0x00000000013072ca */ /* 0x000fe200000e0000 */
[----:B---3--:R-:W-:-:S04]  /*0080*/  UISETP.NE.U32.AND UP0, UPT, UR8, URZ, UPT ;  /* 0x000000ff0800728c */ /* 0x008fc8000bf05070 */
[----:B------:R-:W-:Y:S02]  /*0090*/  UISETP.NE.AND.EX UP0, UPT, UR9, URZ, UPT, UP0 ;  /* 0x000000ff0900728c */ /* 0x000fe4000bf05300 */
[----:B----4-:R-:W-:Y:S02]  /*00a0*/  ULOP3.LUT UR38, UR4, 0x1, URZ, 0xc0, !UPT ;  /* 0x0000000104267892 */ /* 0x010fe4000f8ec0ff */
[----:B------:R-:W-:Y:S01]  /*00b0*/  ULOP3.LUT UR37, UR4, 0x1, URZ, 0x3c, !UPT ;  /* 0x0000000104257892 */ /* 0x000fe2000f8e3cff */
[----:B--2---:R-:W-:-:S05]  /*00c0*/  SHF.R.U32.HI R70, RZ, 0x5, R67 ;  /* 0x00000005ff467819 */ /* 0x004fca0000011643 */
[----:B------:R-:W1:Y:S02]  /*00d0*/  SHFL.IDX PT, R0, R70, RZ, 0x1f ;  /* 0x00001fff46007589 */ /* 0x000e6400000e0000 */
[----:B-1----:R-:W-:Y:S01]  /*00e0*/  R2UR UR18, R0 ;  /* 0x00000000001272ca */ /* 0x002fe200000e0000 */
[----:B------:R-:W-:-:S14]  /*00f0*/  BRA.U UP0, `(.L_x_0) ;  /* 0x0000000100307547 */ /* 0x000fdc000b800000 */
[----:B------:R-:W1:Y:S02]  /*0100*/  LDCU.64 UR4, c[0x0][0x888] ;  /* 0x00011100ff0477ac */ /* 0x000e640008000a00 */
[----:B-1----:R-:W-:-:S04]  /*0110*/  UISETP.NE.U32.AND UP0, UPT, UR4, URZ, UPT ;  /* 0x000000ff0400728c */ /* 0x002fc8000bf05070 */
[----:B------:R-:W-:-:S09]  /*0120*/  UISETP.NE.AND.EX UP0, UPT, UR5, URZ, UPT, UP0 ;  /* 0x000000ff0500728c */ /* 0x000fd2000bf05300 */
[----:B------:R-:W-:Y:S05]  /*0130*/  BRA.U !UP0, `(.L_x_1) ;  /* 0x0000000108147547 */ /* 0x000fea000b800000 */
[----:B------:R-:W1:Y:S01]  /*0140*/  LDC.64 R2, c[0x0][0x888] ;  /* 0x00022200ff027b82 */ /* 0x000e620000000a00 */
[----:B------:R-:W1:Y:S02]  /*0150*/  LDCU.64 UR4, c[0x0][0x358] ;  /* 0x00006b00ff0477ac */ /* 0x000e640008000a00 */
[----:B-1----:R1:W5:Y:S01]  /*0160*/  LDG.E R27, desc[UR4][R2.64] ;  /* 0x00000004021b7981 */ /* 0x002362000c1e1900 */
[----:B------:R-:W-:Y:S01]  /*0170*/  HFMA2 R69, -RZ, RZ, 0, 5.9604644775390625e-08 ;  /* 0x00000001ff457431 */ /* 0x000fe200000001ff */
[----:B------:R-:W-:Y:S05]  /*0180*/  BRA `(.L_x_0) ;  /* 0x00000000000c7947 */ /* 0x000fea0003800000 */
.L_x_1:
[----:B------:R-:W1:Y:S01]  /*0190*/  LDCU UR4, c[0x0][0x880] ;  /* 0x00011000ff0477ac */ /* 0x000e620008000800 */
[----:B------:R-:W-:Y:S01]  /*01a0*/  HFMA2 R69, -RZ, RZ, 0, 5.9604644775390625e-08 ;  /* 0x00000001ff457431 */ /* 0x000fe200000001ff */
[----:B-1----:R-:W-:-:S07]  /*01b0*/  MOV R27, UR4 ;  /* 0x00000004001b7c02 */ /* 0x002fce0008000f00 */
.L_x_0:
[----:B------:R-:W2:Y:S02]  /*01c0*/  LDCU.64 UR4, c[0x0][0x8b0] ;  /* 0x00011600ff0477ac */ /* 0x000ea40008000a00 */
[----:B--2---:R-:W-:-:S04]  /*01d0*/  UISETP.NE.U32.AND UP0, UPT, UR4, URZ, UPT ;  /* 0x000000ff0400728c */ /* 0x004fc8000bf05070 */
[----:B------:R-:W-:-:S09]  /*01e0*/  UISETP.NE.AND.EX UP0, UPT, UR5, URZ, UPT, UP0 ;  /* 0x000000ff0500728c */ /* 0x000fd2000bf05300 */
[----:B------:R-:W-:Y:S05]  /*01f0*/  BRA.U UP0, `(.L_x_2) ;  /* 0x0000000100287547 */ /* 0x000fea000b800000 */
[----:B------:R-:W2:Y:S02]  /*0200*/  LDCU.64 UR4, c[0x0][0x8a8] ;  /* 0x00011500ff0477ac */ /* 0x000ea40008000a00 */
[----:B--2---:R-:W-:-:S04]  /*0210*/  UISETP.NE.U32.AND UP0, UPT, UR4, URZ, UPT ;  /* 0x000000ff0400728c */ /* 0x004fc8000bf05070 */
[----:B------:R-:W-:-:S09]  /*0220*/  UISETP.NE.AND.EX UP0, UPT, UR5, URZ, UPT, UP0 ;  /* 0x000000ff0500728c */ /* 0x000fd2000bf05300 */
[----:B------:R-:W-:Y:S05]  /*0230*/  BRA.U !UP0, `(.L_x_3) ;  /* 0x0000000108107547 */ /* 0x000fea000b800000 */
[----:B------:R-:W2:Y:S01]  /*0240*/  LDC.64 R24, c[0x0][0x8a8] ;  /* 0x00022a00ff187b82 */ /* 0x000ea20000000a00 */
[----:B------:R-:W2:Y:S02]  /*0250*/  LDCU.64 UR4, c[0x0][0x358] ;  /* 0x00006b00ff0477ac */ /* 0x000ea40008000a00 */
[----:B--2---:R2:W5:Y:S01]  /*0260*/  LDG.E R24, desc[UR4][R24.64] ;  /* 0x0000000418187981 */ /* 0x004562000c1e1900 */
[----:B------:R-:W-:Y:S05]  /*0270*/  BRA `(.L_x_2) ;  /* 0x0000000000087947 */ /* 0x000fea0003800000 */
.L_x_3:
[----:B------:R-:W2:Y:S02]  /*0280*/  LDCU UR4, c[0x0][0x8a0] ;  /* 0x00011400ff0477ac */ /* 0x000ea40008000800 */
[----:B--2---:R-:W-:Y:S02]  /*0290*/  MOV R24, UR4 ;  /* 0x0000000400187c02 */ /* 0x004fe40008000f00 */
.L_x_2:
[----:B------:R-:W-:Y:S01]  /*02a0*/  IMAD.U32 R0, RZ, RZ, UR18 ;  /* 0x00000012ff007e24 */ /* 0x000fe2000f8e00ff */
[----:B------:R-:W-:Y:S04]  /*02b0*/  BSSY.RECONVERGENT B0, `(.L_x_4) ;  /* 0x000000c000007945 */ /* 0x000fe80003800200 */
[C---:B------:R-:W-:Y:S02]  /*02c0*/  ISETP.NE.OR P2, PT, R0.reuse, 0x1, !P1 ;  /* 0x000000010000780c */ /* 0x040fe40004f45670 */
[----:B------:R-:W-:-:S11]  /*02d0*/  ISETP.NE.OR P0, PT, R0, 0x3, !P1 ;  /* 0x000000030000780c */ /* 0x000fd60004f05670 */
[----:B------:R-:W-:Y:S05]  /*02e0*/  @P2 BRA `(.L_x_5) ;  /* 0x0000000000202947 */ /* 0x000fea0003800000 */
[----:B------:R-:W3:Y:S02]  /*02f0*/  LDCU.64 UR4, c[0x0][0x348] ;  /* 0x00006900ff0477ac */ /* 0x000ee40008000a00 */
[----:B---3--:R-:W-:Y:S02]  /*0300*/  UIADD3 UR6, UP1, UPT, UR4, 0x80, URZ ;  /* 0x0000008004067890 */ /* 0x008fe4000ff3e0ff */
[----:B------:R-:W-:Y:S02]  /*0310*/  UIADD3 UR4, UP0, UPT, UR4, 0x180, URZ ;  /* 0x0000018004047890 */ /* 0x000fe4000ff1e0ff */
[----:B------:R-:W-:Y:S02]  /*0320*/  UIADD3.X UR7, UPT, UPT, URZ, UR5, URZ, UP1, !UPT ;  /* 0x00000005ff077290 */ /* 0x000fe40008ffe4ff */
[----:B------:R-:W-:-:S07]  /*0330*/  UIADD3.X UR5, UPT, UPT, URZ, UR5, URZ, UP0, !UPT ;  /* 0x00000005ff057290 */ /* 0x000fce00087fe4ff */
[----:B------:R3:W-:Y:S02]  /*0340*/  UTMACCTL.PF [UR6] ;  /* 0x00000000060079b9 */ /* 0x0007e40008040000 */
[----:B------:R3:W-:Y:S02]  /*0350*/  UTMACCTL.PF [UR4] ;  /* 0x00000000040079b9 */ /* 0x0007e40008040000 */
[----:B---3--:R-:W-:Y:S01]  /*0360*/  NOP ;  /* 0x0000000000007918 */ /* 0x008fe20000000000 */
.L_x_5:
[----:B------:R-:W-:Y:S05]  /*0370*/  BSYNC.RECONVERGENT B0 ;  /* 0x0000000000007941 */ /* 0x000fea0003800200 */
.L_x_4:
[----:B------:R-:W-:Y:S04]  /*0380*/  BSSY.RECONVERGENT B0, `(.L_x_6) ;  /* 0x000000a000007945 */ /* 0x000fe80003800200 */
        /* <DEDUP_REMOVED lines=9> */
.L_x_7:
[----:B------:R-:W-:Y:S05]  /*0420*/  BSYNC.RECONVERGENT B0 ;  /* 0x0000000000007941 */ /* 0x000fea0003800200 */
.L_x_6:
[----:B------:R-:W3:Y:S01]  /*0430*/  LDCU.64 UR4, c[0x0][0x888] ;  /* 0x00011100ff0477ac */ /* 0x000ee20008000a00 */
[----:B------:R-:W-:Y:S02]  /*0440*/  UISETP.EQ.U32.AND UP2, UPT, UR8, URZ, UPT ;  /* 0x000000ff0800728c */ /* 0x000fe4000bf42070 */
[----:B------:R-:W-:Y:S02]  /*0450*/  UPLOP3.LUT UP3, UPT, UPT, UPT, UPT, 0x80, 0x8 ;  /* 0x000000000008789c */ /* 0x000fe40003f6f070 */
[----:B---3--:R-:W-:-:S04]  /*0460*/  UISETP.NE.U32.AND UP0, UPT, UR4, URZ, UPT ;  /* 0x000000ff0400728c */ /* 0x008fc8000bf05070 */
[----:B------:R-:W-:-:S04]  /*0470*/  UISETP.NE.AND.EX UP1, UPT, UR5, URZ, UPT, UP0 ;  /* 0x000000ff0500728c */ /* 0x000fc8000bf25300 */
[----:B------:R-:W-:-:S04]  /*0480*/  UISETP.EQ.OR.EX UP4, UPT, UR9, URZ, !UP1, UP2 ;  /* 0x000000ff0900728c */ /* 0x000fc8000cf82720 */
[----:B------:R-:W-:-:S06]  /*0490*/  UP2UR UR4, UPR, URZ, 0x10 ;  /* 0x00000010ff047883 */ /* 0x000fcc0008000000 */
[----:B------:R-:W-:Y:S01]  /*04a0*/  MOV R79, UR4 ;  /* 0x00000004004f7c02 */ /* 0x000fe20008000f00 */
[----:B------:R-:W-:Y:S06]  /*04b0*/  BRA.U !UP4, `(.L_x_8) ;  /* 0x000000010c207547 */ /* 0x000fec000b800000 */
[----:B------:R-:W-:Y:S01]  /*04c0*/  UISETP.NE.U32.AND UP2, UPT, UR8, URZ, UPT ;  /* 0x000000ff0800728c */ /* 0x000fe2000bf45070 */
[----:B-----5:R-:W-:Y:S01]  /*04d0*/  FSETP.NEU.AND P0, PT, R27, RZ, PT ;  /* 0x000000ff1b00720b */ /* 0x020fe20003f0d000 */
[----:B------:R-:W-:Y:S02]  /*04e0*/  USEL UR4, URZ, 0xffffffff, UP1 ;  /* 0xffffffffff047887 */ /* 0x000fe40008800000 */
[----:B------:R-:W-:-:S10]  /*04f0*/  UISETP.NE.AND.EX UP2, UPT, UR9, URZ, UPT, UP2 ;  /* 0x000000ff0900728c */ /* 0x000fd4000bf45320 */
[----:B------:R-:W-:Y:S01]  /*0500*/  VOTEU.ANY UP0, P0 ;  /* 0x0000000000ff7886 */ /* 0x000fe20000000100 */
[----:B------:R-:W-:-:S04]  /*0510*/  @!UP2 USEL UR4, URZ, 0xffffffff, UP0 ;  /* 0xffffffffff04a887 */ /* 0x000fc80008000000 */
[----:B------:R-:W-:-:S04]  /*0520*/  ULOP3.LUT UR4, UR4, 0x1, URZ, 0xc0, !UPT ;  /* 0x0000000104047892 */ /* 0x000fc8000f8ec0ff */
[----:B------:R-:W-:-:S11]  /*0530*/  UISETP.NE.U32.AND UP3, UPT, UR4, 0x1, UPT ;  /* 0x000000010400788c */ /* 0x000fd6000bf65070 */
.L_x_8:
[----:B------:R-:W3:Y:S01]  /*0540*/  SHFL.IDX PT, R0, R70, RZ, 0x1f ;  /* 0x00001fff46007589 */ /* 0x000ee200000e0000 */
[----:B------:R-:W-:Y:S02]  /*0550*/  UISETP.NE.AND UP5, UPT, UR18, 0x2, UPT ;  /* 0x000000021200788c */ /* 0x000fe4000bfa5270 */
[----:B------:R-:W-:Y:S02]  /*0560*/  UISETP.NE.AND UP0, UPT, UR18, 0x2, UPT ;  /* 0x000000021200788c */ /* 0x000fe4000bf05270 */
[----:B------:R-:W-:Y:S02]  /*0570*/  UISETP.NE.OR UP2, UPT, UR38, URZ, UP5 ;  /* 0x000000ff2600728c */ /* 0x000fe4000af45670 */
[----:B------:R-:W-:-:S04]  /*0580*/  USEL UR62, URZ, 0x1, UP0 ;  /* 0x00000001ff3e7887 */ /* 0x000fc80008000000 */
[----:B------:R-:W-:Y:S02]  /*0590*/  PLOP3.LUT P3, PT, P1, PT, UP2, 0xae, 0xea ;  /* 0x0000000000ea781c */ /* 0x000fe40000f6f52e */
[----:B---3--:R-:W-:-:S13]  /*05a0*/  ISETP.NE.AND P0, PT, R0, RZ, PT ;  /* 0x000000ff0000720c */ /* 0x008fda0003f05270 */
[----:B------:R-:W-:Y:S05]  /*05b0*/  @P0 BRA `(.L_x_9) ;  /* 0x00000000007c0947 */ /* 0x000fea0003800000 */
[----:B------:R-:W-:Y:S01]  /*05c0*/  ELECT P0, URZ, PT ;  /* 0x0000000000ff782f */ /* 0x000fe20003800000 */
[----:B------:R-:W-:-:S12]  /*05d0*/  BSSY.RECONVERGENT B0, `(.L_x_9) ;  /* 0x000001d000007945 */ /* 0x000fd80003800200 */
[----:B------:R-:W-:Y:S05]  /*05e0*/  @!P0 BRA `(.L_x_10) ;  /* 0x00000000006c8947 */ /* 0x000fea0003800000 */
[----:B------:R-:W3:Y:S01]  /*05f0*/  S2UR UR5, SR_CgaCtaId ;  /* 0x00000000000579c3 */ /* 0x000ee20000008800 */
[----:B------:R-:W-:Y:S01]  /*0600*/  UMOV UR4, 0x400 ;  /* 0x0000040000047882 */ /* 0x000fe20000000000 */
[----:B------:R-:W-:Y:S02]  /*0610*/  UMOV UR6, 0x1 ;  /* 0x0000000100067882 */ /* 0x000fe40000000000 */
[----:B------:R-:W-:-:S04]  /*0620*/  UIADD3 UR6, UPT, UPT, -UR6, 0x100000, URZ ;  /* 0x0010000006067890 */ /* 0x000fc8000fffe1ff */
[----:B------:R-:W-:Y:S02]  /*0630*/  USHF.L.U32 UR7, UR6, 0xb, URZ ;  /* 0x0000000b06077899 */ /* 0x000fe400080006ff */
[----:B------:R-:W-:Y:S02]  /*0640*/  USHF.L.U32 UR6, UR6, 0x1, URZ ;  /* 0x0000000106067899 */ /* 0x000fe400080006ff */
[----:B---3--:R-:W-:Y:S01]  /*0650*/  ULEA UR4, UR5, UR4, 0x18 ;  /* 0x0000000405047291 */ /* 0x008fe2000f8ec0ff */
[----:B------:R-:W3:Y:S11]  /*0660*/  FENCE.VIEW.ASYNC.S ;  /* 0x00000000000073c6 */ /* 0x000ef60000000000 */
[----:B---3--:R3:W4:Y:S01]  /*0670*/  SYNCS.EXCH.64 URZ, [UR4], UR6 ;  /* 0x0000000604ff75b2 */ /* 0x0087220008000100 */
[----:B------:R3:W1:Y:S01]  /*0680*/  SYNCS.EXCH.64 URZ, [UR4+0x48], UR6 ;  /* 0x0000480604ff75b2 */ /* 0x0006620008000100 */
        /* <DEDUP_REMOVED lines=15> */
[----:B------:R3:W1:Y:S02]  /*0780*/  SYNCS.EXCH.64 URZ, [UR4+0x88], UR6 ;  /* 0x0000880604ff75b2 */ /* 0x0006640008000100 */
[----:B---3--:R-:W-:Y:S01]  /*0790*/  NOP ;  /* 0x0000000000007918 */ /* 0x008fe20000000000 */
.L_x_10:
[----:B------:R-:W-:Y:S05]  /*07a0*/  BSYNC.RECONVERGENT B0 ;  /* 0x0000000000007941 */ /* 0x000fea0003800200 */
.L_x_9:
[----:B------:R-:W3:Y:S01]  /*07b0*/  SHFL.IDX PT, R0, R70, RZ, 0x1f ;  /* 0x00001fff46007589 */ /* 0x000ee200000e0000 */
[----:B------:R-:W-:Y:S01]  /*07c0*/  NOP ;  /* 0x0000000000007918 */ /* 0x000fe20000000000 */
[----:B---3--:R-:W-:-:S13]  /*07d0*/  ISETP.NE.AND P0, PT, R0, 0x1, PT ;  /* 0x000000010000780c */ /* 0x008fda0003f05270 */
[----:B------:R-:W-:Y:S05]  /*07e0*/  @P0 BRA `(.L_x_11) ;  /* 0x0000000000580947 */ /* 0x000fea0003800000 */
[----:B------:R-:W3:Y:S01]  /*07f0*/  S2UR UR5, SR_CgaCtaId ;  /* 0x00000000000579c3 */ /* 0x000ee20000008800 */
[----:B------:R-:W-:Y:S01]  /*0800*/  UMOV UR4, 0x400 ;  /* 0x0000040000047882 */ /* 0x000fe20000000000 */
[----:B------:R-:W-:Y:S01]  /*0810*/  UMOV UR8, 0x20 ;  /* 0x0000002000087882 */ /* 0x000fe20000000000 */
[----:B------:R-:W-:Y:S01]  /*0820*/  UMOV UR6, 0x80 ;  /* 0x0000008000067882 */ /* 0x000fe20000000000 */
[----:B------:R-:W-:-:S04]  /*0830*/  UIADD3 UR8, UPT, UPT, -UR8, 0x100000, URZ ;  /* 0x0010000008087890 */ /* 0x000fc8000fffe1ff */
[----:B------:R-:W-:Y:S02]  /*0840*/  USHF.L.U32 UR9, UR8, 0xb, URZ ;  /* 0x0000000b08097899 */ /* 0x000fe400080006ff */
[----:B------:R-:W-:Y:S02]  /*0850*/  USHF.L.U32 UR8, UR8, 0x1, URZ ;  /* 0x0000000108087899 */ /* 0x000fe400080006ff */
[----:B------:R-:W-:-:S04]  /*0860*/  UIADD3 UR6, UPT, UPT, -UR6, 0x100000, URZ ;  /* 0x0010000006067890 */ /* 0x000fc8000fffe1ff */
[----:B------:R-:W-:Y:S02]  /*0870*/  USHF.L.U32 UR7, UR6, 0xb, URZ ;  /* 0x0000000b06077899 */ /* 0x000fe400080006ff */
[----:B------:R-:W-:Y:S01]  /*0880*/  USHF.L.U32 UR6, UR6, 0x1, URZ ;  /* 0x0000000106067899 */ /* 0x000fe200080006ff */
[----:B------:R-:W-:Y:S01]  /*0890*/  ELECT P0, URZ, PT ;  /* 0x0000000000ff782f */ /* 0x000fe20003800000 */
[----:B---3--:R-:W-:Y:S01]  /*08a0*/  ULEA UR4, UR5, UR4, 0x18 ;  /* 0x0000000405047291 */ /* 0x008fe2000f8ec0ff */
[----:B------:R-:W3:Y:S11]  /*08b0*/  FENCE.VIEW.ASYNC.S ;  /* 0x00000000000073c6 */ /* 0x000ef60000000000 */
[----:B---3--:R3:W1:Y:S01]  /*08c0*/  SYNCS.EXCH.64 URZ, [UR4+0x90], UR8 ;  /* 0x0000900804ff75b2 */ /* 0x0086620008000100 */
[----:B------:R3:W1:Y:S01]  /*08d0*/  SYNCS.EXCH.64 URZ, [UR4+0xb0], UR6 ;  /* 0x0000b00604ff75b2 */ /* 0x0006620008000100 */
[----:B------:R3:W1:Y:S01]  /*08e0*/  SYNCS.EXCH.64 URZ, [UR4+0x98], UR8 ;  /* 0x0000980804ff75b2 */ /* 0x0006620008000100 */
[----:B------:R3:W1:Y:S01]  /*08f0*/  SYNCS.EXCH.64 URZ, [UR4+0xb8], UR6 ;  /* 0x0000b80604ff75b2 */ /* 0x0006620008000100 */
[----:B------:R3:W1:Y:S01]  /*0900*/  SYNCS.EXCH.64 URZ, [UR4+0xa0], UR8 ;  /* 0x0000a00804ff75b2 */ /* 0x0006620008000100 */
[----:B------:R3:W1:Y:S01]  /*0910*/  SYNCS.EXCH.64 URZ, [UR4+0xc0], UR6 ;  /* 0x0000c00604ff75b2 */ /* 0x0006620008000100 */
[----:B------:R3:W1:Y:S01]  /*0920*/  SYNCS.EXCH.64 URZ, [UR4+0xa8], UR8 ;  /* 0x0000a80804ff75b2 */ /* 0x0006620008000100 */
[----:B------:R3:W1:Y:S01]  /*0930*/  SYNCS.EXCH.64 URZ, [UR4+0xc8], UR6 ;  /* 0x0000c80604ff75b2 */ /* 0x0006620008000100 */
[----:B------:R-:W-:Y:S01]  /*0940*/  NOP ;  /* 0x0000000000007918 */ /* 0x000fe20000000000 */
.L_x_11:
[----:B------:R-:W2:Y:S01]  /*0950*/  SHFL.IDX PT, R0, R70, RZ, 0x1f ;  /* 0x00001fff46007589 */ /* 0x000ea200000e0000 */
[----:B------:R-:W-:Y:S01]  /*0960*/  NOP ;  /* 0x0000000000007918 */ /* 0x000fe20000000000 */
[----:B--2---:R-:W-:-:S13]  /*0970*/  ISETP.NE.AND P0, PT, R0, 0x3, PT ;  /* 0x000000030000780c */ /* 0x004fda0003f05270 */
[----:B------:R-:W-:Y:S05]  /*0980*/  @P0 BRA `(.L_x_12) ;  /* 0x0000000000300947 */ /* 0x000fea0003800000 */
[----:B------:R-:W2:Y:S01]  /*0990*/  S2UR UR5, SR_CgaCtaId ;  /* 0x00000000000579c3 */ /* 0x000ea20000008800 */
[----:B---3--:R-:W-:Y:S01]  /*09a0*/  UMOV UR4, 0x400 ;  /* 0x0000040000047882 */ /* 0x008fe20000000000 */
[----:B------:R-:W-:Y:S01]  /*09b0*/  UMOV UR6, 0x20 ;  /* 0x0000002000067882 */ /* 0x000fe20000000000 */
[----:B------:R-:W-:Y:S01]  /*09c0*/  ELECT P0, URZ, PT ;  /* 0x0000000000ff782f */ /* 0x000fe20003800000 */
[----:B------:R-:W-:-:S04]  /*09d0*/  UIADD3 UR6, UPT, UPT, -UR6, 0x100000, URZ ;  /* 0x0010000006067890 */ /* 0x000fc8000fffe1ff */
[----:B------:R-:W-:Y:S02]  /*09e0*/  USHF.L.U32 UR7, UR6, 0xb, URZ ;  /* 0x0000000b06077899 */ /* 0x000fe400080006ff */
[----:B------:R-:W-:Y:S02]  /*09f0*/  USHF.L.U32 UR6, UR6, 0x1, URZ ;  /* 0x0000000106067899 */ /* 0x000fe400080006ff */
[----:B--2---:R-:W-:Y:S01]  /*0a00*/  ULEA UR4, UR5, UR4, 0x18 ;  /* 0x0000000405047291 */ /* 0x004fe2000f8ec0ff */
[----:B------:R-:W2:Y:S11]  /*0a10*/  FENCE.VIEW.ASYNC.S ;  /* 0x00000000000073c6 */ /* 0x000eb60000000000 */
[----:B--2---:R2:W3:Y:S01]  /*0a20*/  SYNCS.EXCH.64 URZ, [UR4+0xd0], UR6 ;  /* 0x0000d00604ff75b2 */ /* 0x0044e20008000100 */
[----:B------:R2:W1:Y:S01]  /*0a30*/  SYNCS.EXCH.64 URZ, [UR4+0xd8], UR6 ;  /* 0x0000d80604ff75b2 */ /* 0x0004620008000100 */
[----:B------:R-:W-:Y:S01]  /*0a40*/  NOP ;  /* 0x0000000000007918 */ /* 0x000fe20000000000 */
.L_x_12:
[----:B------:R-:W4:Y:S01]  /*0a50*/  SHFL.IDX PT, R0, R70, RZ, 0x1f ;  /* 0x00001fff46007589 */ /* 0x000f2200000e0000 */
[----:B------:R-:W-:Y:S01]  /*0a60*/  NOP ;  /* 0x0000000000007918 */ /* 0x000fe20000000000 */
[----:B----4-:R-:W-:-:S13]  /*0a70*/  ISETP.NE.AND P0, PT, R0, 0x4, PT ;  /* 0x000000040000780c */ /* 0x010fda0003f05270 */
[----:B------:R-:W-:Y:S05]  /*0a80*/  @P0 BRA `(.L_x_13) ;  /* 0x0000000000440947 */ /* 0x000fea0003800000 */
[----:B------:R-:W4:Y:S01]  /*0a90*/  S2UR UR5, SR_CgaCtaId ;  /* 0x00000000000579c3 */ /* 0x000f220000008800 */
[----:B--23--:R-:W-:Y:S01]  /*0aa0*/  UMOV UR4, 0x1e0 ;  /* 0x000001e000047882 */ /* 0x00cfe20000000000 */
[----:B------:R-:W-:Y:S01]  /*0ab0*/  UMOV UR6, 0x400 ;  /* 0x0000040000067882 */ /* 0x000fe20000000000 */
[----:B------:R-:W-:Y:S01]  /*0ac0*/  USEL UR4, UR4, 0x1a0, UP3 ;  /* 0x000001a004047887 */ /* 0x000fe20009800000 */
[----:B------:R-:W-:Y:S01]  /*0ad0*/  UMOV UR8, 0x1 ;  /* 0x0000000100087882 */ /* 0x000fe20000000000 */
[----:B------:R-:W-:Y:S01]  /*0ae0*/  ELECT P0, URZ, PT ;  /* 0x0000000000ff782f */ /* 0x000fe20003800000 */
[----:B------:R-:W-:-:S04]  /*0af0*/  UIADD3 UR8, UPT, UPT, -UR8, 0x100000, URZ ;  /* 0x0010000008087890 */ /* 0x000fc8000fffe1ff */
[----:B------:R-:W-:Y:S02]  /*0b00*/  USHF.L.U32 UR9, UR8, 0xb, URZ ;  /* 0x0000000b08097899 */ /* 0x000fe400080006ff */
[----:B------:R-:W-:Y:S02]  /*0b10*/  USHF.L.U32 UR8, UR8, 0x1, URZ ;  /* 0x0000000108087899 */ /* 0x000fe400080006ff */
[----:B----4-:R-:W-:Y:S02]  /*0b20*/  ULEA UR6, UR5, UR6, 0x18 ;  /* 0x0000000605067291 */ /* 0x010fe4000f8ec0ff */
[----:B------:R-:W-:-:S04]  /*0b30*/  UIADD3 UR4, UPT, UPT, -UR4, 0x100000, URZ ;  /* 0x0010000004047890 */ /* 0x000fc8000fffe1ff */
[----:B------:R-:W-:Y:S02]  /*0b40*/  USHF.L.U32 UR5, UR4, 0xb, URZ ;  /* 0x0000000b04057899 */ /* 0x000fe400080006ff */
[----:B------:R-:W-:Y:S01]  /*0b50*/  USHF.L.U32 UR4, UR4, 0x1, URZ ;  /* 0x0000000104047899 */ /* 0x000fe200080006ff */
[----:B------:R-:W2:Y:S03]  /*0b60*/  FENCE.VIEW.ASYNC.S ;  /* 0x00000000000073c6 */ /* 0x000ea60000000000 */
[----:B--2---:R4:W2:Y:S08]  /*0b70*/  SYNCS.EXCH.64 URZ, [UR6+0xe0], UR8 ;  /* 0x0000e00806ff75b2 */ /* 0x0048b00008000100 */
[----:B------:R4:W3:Y:S02]  /*0b80*/  SYNCS.EXCH.64 URZ, [UR6+0xe8], UR4 ;  /* 0x0000e80406ff75b2 */ /* 0x0008e40008000100 */
[----:B----4-:R-:W-:Y:S01]  /*0b90*/  NOP ;  /* 0x0000000000007918 */ /* 0x010fe20000000000 */
.L_x_13:
[----:B------:R-:W4:Y:S01]  /*0ba0*/  SHFL.IDX PT, R0, R70, RZ, 0x1f ;  /* 0x00001fff46007589 */ /* 0x000f2200000e0000 */
[----:B------:R-:W-:Y:S01]  /*0bb0*/  ISETP.NE.OR P1, PT, RZ, UR18, !P1 ;  /* 0x00000012ff007c0c */ /* 0x000fe2000cf25670 */
[----:B------:R-:W-:Y:S01]  /*0bc0*/  NOP ;  /* 0x0000000000007918 */ /* 0x000fe20000000000 */
[----:B----4-:R-:W-:-:S13]  /*0bd0*/  ISETP.NE.AND P0, PT, R0, 0x5, PT ;  /* 0x000000050000780c */ /* 0x010fda0003f05270 */
[----:B------:R-:W-:Y:S05]  /*0be0*/  @P0 BRA `(.L_x_14) ;  /* 0x0000000000480947 */ /* 0x000fea0003800000 */
[----:B------:R-:W4:Y:S01]  /*0bf0*/  S2UR UR5, SR_CgaCtaId ;  /* 0x00000000000579c3 */ /* 0x000f220000008800 */
[----:B--23--:R-:W-:Y:S01]  /*0c00*/  UMOV UR4, 0x400 ;  /* 0x0000040000047882 */ /* 0x00cfe20000000000 */
        /* <DEDUP_REMOVED lines=9> */
[----:B----4-:R-:W-:Y:S01]  /*0ca0*/  ULEA UR4, UR5, UR4, 0x18 ;  /* 0x0000000405047291 */ /* 0x010fe2000f8ec0ff */
[----:B------:R-:W2:Y:S11]  /*0cb0*/  FENCE.VIEW.ASYNC.S ;  /* 0x00000000000073c6 */ /* 0x000eb60000000000 */
[----:B--2---:R4:W2:Y:S01]  /*0cc0*/  SYNCS.EXCH.64 URZ, [UR4+0xf0], UR6 ;  /* 0x0000f00604ff75b2 */ /* 0x0048a20008000100 */
[----:B------:R4:W3:Y:S01]  /*0cd0*/  SYNCS.EXCH.64 URZ, [UR4+0x100], UR8 ;  /* 0x0001000804ff75b2 */ /* 0x0008e20008000100 */
[----:B------:R4:W1:Y:S01]  /*0ce0*/  SYNCS.EXCH.64 URZ, [UR4+0xf8], UR6 ;  /* 0x0000f80604ff75b2 */ /* 0x0008620008000100 */
[----:B------:R4:W1:Y:S02]  /*0cf0*/  SYNCS.EXCH.64 URZ, [UR4+0x108], UR8 ;  /* 0x0001080804ff75b2 */ /* 0x0008640008000100 */
[----:B----4-:R-:W-:Y:S01]  /*0d00*/  NOP ;  /* 0x0000000000007918 */ /* 0x010fe20000000000 */
.L_x_14:
[----:B--23--:R-:W2:Y:S01]  /*0d10*/  S2UR UR7, SR_CgaCtaId ;  /* 0x00000000000779c3 */ /* 0x00cea20000008800 */
[----:B------:R-:W-:Y:S01]  /*0d20*/  VOTEU.ALL UP0, P1 ;  /* 0x0000000000ff7886 */ /* 0x000fe20000800000 */
[----:B------:R-:W-:Y:S01]  /*0d30*/  UMOV UR4, 0x20 ;  /* 0x0000002000047882 */ /* 0x000fe20000000000 */
[----:B------:R-:W-:Y:S01]  /*0d40*/  NOP ;  /* 0x0000000000007918 */ /* 0x000fe20000000000 */
[----:B-1----:R-:W-:Y:S01]  /*0d50*/  LOP3.LUT R3, R67, 0x1f, RZ, 0xc0, !PT ;  /* 0x0000001f43037812 */ /* 0x002fe200078ec0ff */
[----:B------:R-:W-:Y:S01]  /*0d60*/  UISETP.NE.AND UP4, UPT, UR18, URZ, UPT ;  /* 0x000000ff1200728c */ /* 0x000fe2000bf85270 */
[----:B------:R-:W-:Y:S01]  /*0d70*/  @!UP0 UMOV UR6, 0x400 ;  /* 0x0000040000068882 */ /* 0x000fe20000000000 */
[----:B------:R-:W-:-:S04]  /*0d80*/  @!UP0 UIADD3 UR4, UPT, UPT, -UR4, 0x100000, URZ ;  /* 0x0010000004048890 */ /* 0x000fc8000fffe1ff */
[----:B------:R-:W-:Y:S02]  /*0d90*/  @!UP0 USHF.L.U32 UR5, UR4, 0xb, URZ ;  /* 0x0000000b04058899 */ /* 0x000fe400080006ff */
[----:B------:R-:W-:Y:S02]  /*0da0*/  @!UP0 USHF.L.U32 UR4, UR4, 0x1, URZ ;  /* 0x0000000104048899 */ /* 0x000fe400080006ff */
[----:B--2---:R-:W-:Y:S01]  /*0db0*/  @!UP0 ULEA UR6, UR7, UR6, 0x18 ;  /* 0x0000000607068291 */ /* 0x004fe2000f8ec0ff */
[----:B------:R-:W1:Y:S01]  /*0dc0*/  LDCU UR7, c[0x0][0x36c] ;  /* 0x00006d80ff0777ac */ /* 0x000e620008000800 */
[----:B------:R-:W-:Y:S01]  /*0dd0*/  VOTEU.ALL UP0, P1 ;  /* 0x0000000000ff7886 */ /* 0x000fe20000800000 */
[----:B------:R-:W2:Y:S09]  /*0de0*/  FENCE.VIEW.ASYNC.S ;  /* 0x00000000000073c6 */ /* 0x000eb20000000000 */
[----:B--2---:R2:W3:Y:S01]  /*0df0*/  @!UP0 SYNCS.EXCH.64 URZ, [UR6+0x110], UR4 ;  /* 0x0001100406ff85b2 */ /* 0x0044e20008000100 */
[----:B-1----:R-:W-:-:S09]  /*0e00*/  UISETP.EQ.U32.AND UP6, UPT, UR7, 0x1, UPT ;  /* 0x000000010700788c */ /* 0x002fd2000bfc2070 */
[----:B--2---:R-:W-:Y:S05]  /*0e10*/  BRA.U !UP6, `(.L_x_15) ;  /* 0x000000010e087547 */ /* 0x004fea000b800000 */
[----:B---3--:R-:W-:Y:S01]  /*0e20*/  UCGABAR_ARV ;  /* 0x00000000000079c7 */ /* 0x008fe20008000000 */
[----:B------:R-:W-:Y:S05]  /*0e30*/  BRA `(.L_x_16) ;  /* 0x0000000000047947 */ /* 0x000fea0003800000 */
.L_x_15:
[----:B---3--:R-:W-:Y:S01]  /*0e40*/  NOP ;  /* 0x0000000000007918 */ /* 0x008fe20000000000 */
.L_x_16:
[----:B------:R-:W1:Y:S01]  /*0e50*/  S2UR UR20, SR_CTAID.X ;  /* 0x00000000001479c3 */ /* 0x000e620000002500 */
[----:B------:R-:W-:-:S05]  /*0e60*/  CS2R.32 R78, SR_CgaSize ;  /* 0x00000000004e7805 */ /* 0x000fca0000008a00 */
[----:B------:R-:W-:-:S05]  /*0e70*/  IMAD R78, R78, -0xa0, RZ ;  /* 0xffffff604e4e7824 */ /* 0x000fca00078e02ff */
[----:B------:R-:W-:-:S14]  /*0e80*/  R2UR UR5, R78 ;  /* 0x000000004e0572ca */ /* 0x000fdc00000e0000 */
[----:B------:R-:W2:Y:S01]  /*0e90*/  LDCU UR5, c[0x0][UR5+0x2b0] ;  /* 0x00005600050577ac */ /* 0x000ea20008000800 */
[----:B------:R-:W-:-:S05]  /*0ea0*/  CS2R.32 R78, SR_CgaSize ;  /* 0x00000000004e7805 */ /* 0x000fca0000008a00 */
[----:B------:R-:W-:-:S05]  /*0eb0*/  IMAD R78, R78, -0xa0, RZ ;  /* 0xffffff604e4e7824 */ /* 0x000fca00078e02ff */
[----:B------:R-:W-:-:S14]  /*0ec0*/  R2UR UR4, R78 ;  /* 0x000000004e0472ca */ /* 0x000fdc00000e0000 */
[----:B------:R-:W3:Y:S01]  /*0ed0*/  LDCU UR4, c[0x0][UR4+0x2b4] ;  /* 0x00005680040477ac */ /* 0x000ee20008000800 */
[----:B------:R-:W4:Y:S01]  /*0ee0*/  S2UR UR21, SR_CTAID.Y ;  /* 0x00000000001579c3 */ /* 0x000f220000002600 */
[----:B------:R-:W-:-:S05]  /*0ef0*/  CS2R.32 R78, SR_CgaSize ;  /* 0x00000000004e7805 */ /* 0x000fca0000008a00 */
[----:B------:R-:W-:-:S05]  /*0f00*/  IMAD R78, R78, -0xa0, RZ ;  /* 0xffffff604e4e7824 */ /* 0x000fca00078e02ff */
[----:B------:R-:W-:-:S14]  /*0f10*/  R2UR UR7, R78 ;  /* 0x000000004e0772ca */ /* 0x000fdc00000e0000 */
[----:B------:R-:W3:Y:S01]  /*0f20*/  LDCU UR7, c[0x0][UR7+0x2a0] ;  /* 0x00005400070777ac */ /* 0x000ee20008000800 */
[----:B------:R-:W-:-:S05]  /*0f30*/  CS2R.32 R78, SR_CgaSize ;  /* 0x00000000004e7805 */ /* 0x000fca0000008a00 */
[----:B------:R-:W-:-:S05]  /*0f40*/  IMAD R78, R78, -0xa0, RZ ;  /* 0xffffff604e4e7824 */ /* 0x000fca00078e02ff */
[----:B------:R-:W-:-:S14]  /*0f50*/  R2UR UR8, R78 ;  /* 0x000000004e0872ca */ /* 0x000fdc00000e0000 */
[----:B------:R-:W3:Y:S01]  /*0f60*/  LDCU UR8, c[0x0][UR8+0x2a4] ;  /* 0x00005480080877ac */ /* 0x000ee20008000800 */
[----:B------:R-:W3:Y:S01]  /*0f70*/  LDCU UR19, c[0x0][0xb24] ;  /* 0x00016480ff1377ac */ /* 0x000ee20008000800 */
[----:B------:R-:W3:Y:S01]  /*0f80*/  LDCU UR39, c[0x0][0xb24] ;  /* 0x00016480ff2777ac */ /* 0x000ee20008000800 */
[----:B-1----:R-:W-:Y:S01]  /*0f90*/  I2FP.F32.U32 R2, UR20 ;  /* 0x0000001400027c45 */ /* 0x002fe20008201000 */
[----:B------:R-:W1:Y:S04]  /*0fa0*/  LDCU UR24, c[0x0][0xb30] ;  /* 0x00016600ff1877ac */ /* 0x000e680008000800 */
[----:B--2---:R-:W-:Y:S01]  /*0fb0*/  FMUL R2, R2, UR5 ;  /* 0x0000000502027c20 */ /* 0x004fe20008400000 */
[----:B----4-:R-:W-:-:S05]  /*0fc0*/  I2FP.F32.U32 R0, UR21 ;  /* 0x0000001500007c45 */ /* 0x010fca0008201000 */
[----:B------:R-:W2:Y:S01]  /*0fd0*/  F2I.U32.TRUNC.NTZ R2, R2 ;  /* 0x0000000200027305 */ /* 0x000ea2000020f000 */
[----:B---3--:R-:W-:-:S07]  /*0fe0*/  FMUL R0, R0, UR4 ;  /* 0x0000000400007c20 */ /* 0x008fce0008400000 */
[----:B------:R-:W3:Y:S01]  /*0ff0*/  F2I.U32.TRUNC.NTZ R0, R0 ;  /* 0x0000000000007305 */ /* 0x000ee2000020f000 */
[----:B--2---:R-:W-:Y:S02]  /*1000*/  R2UR UR4, R2 ;  /* 0x00000000020472ca */ /* 0x004fe400000e0000 */
[----:B------:R-:W-:Y:S02]  /*1010*/  PRMT R2, RZ, 0x7610, R2 ;  /* 0x00007610ff027816 */ /* 0x000fe40000000002 */
[----:B---3--:R-:W-:Y:S02]  /*1020*/  R2UR UR6, R0 ;  /* 0x00000000000672ca */ /* 0x008fe400000e0000 */
[----:B------:R-:W-:-:S07]  /*1030*/  PRMT R0, RZ, 0x7610, R0 ;  /* 0x00007610ff007816 */ /* 0x000fce0000000000 */
[----:B------:R-:W-:-:S04]  /*1040*/  UIADD3 UR5, UPT, UPT, -UR4, URZ, URZ ;  /* 0x000000ff04057290 */ /* 0x000fc8000fffe1ff */
[----:B------:R-:W-:Y:S02]  /*1050*/  UIMAD UR5, UR7, UR5, UR20 ;  /* 0x00000005070572a4 */ /* 0x000fe4000f8e0214 */
[----:B------:R-:W-:-:S04]  /*1060*/  UIADD3 UR4, UPT, UPT, -UR6, URZ, URZ ;  /* 0x000000ff06047290 */ /* 0x000fc8000fffe1ff */
[----:B------:R-:W-:Y:S01]  /*1070*/  IMAD.U32 R78, RZ, RZ, UR5 ;  /* 0x00000005ff4e7e24 */ /* 0x000fe2000f8e00ff */
[----:B------:R-:W-:-:S06]  /*1080*/  UIMAD UR4, UR8, UR4, UR21 ;  /* 0x00000004080472a4 */ /* 0x000fcc000f8e0215 */
[----:B------:R-:W-:Y:S01]  /*1090*/  IMAD.U32 R77, RZ, RZ, UR4 ;  /* 0x00000004ff4d7e24 */ /* 0x000fe2000f8e00ff */
[----:B-1----:R-:W-:Y:S06]  /*10a0*/  BRA.U UP4, `(.L_x_17) ;  /* 0x0000000104307547 */ /* 0x002fec000b800000 */
[----:B------:R-:W-:Y:S01]  /*10b0*/  R2UR UR5, R77 ;  /* 0x000000004d0572ca */ /* 0x000fe200000e0000 */
[----:B------:R-:W-:Y:S01]  /*10c0*/  UMOV UR7, 0x3 ;  /* 0x0000000300077882 */ /* 0x000fe20000000000 */
[----:B------:R-:W-:-:S11]  /*10d0*/  R2UR UR4, R78 ;  /* 0x000000004e0472ca */ /* 0x000fd600000e0000 */
[----:B------:R-:W-:-:S04]  /*10e0*/  UISETP.NE.AND UP0, UPT, UR5, URZ, UPT ;  /* 0x000000ff0500728c */ /* 0x000fc8000bf05270 */
[----:B------:R-:W-:Y:S02]  /*10f0*/  UISETP.LT.U32.OR UP0, UPT, UR4, 0x2, !UP0 ;  /* 0x000000020400788c */ /* 0x000fe4000c701470 */
[----:B------:R-:W-:Y:S02]  /*1100*/  ULOP3.LUT UR4, UR4, 0xfffffffe, URZ, 0xc0, !UPT ;  /* 0xfffffffe04047892 */ /* 0x000fe4000f8ec0ff */
[----:B------:R-:W-:Y:S02]  /*1110*/  USEL UR6, URZ, 0x1, !UP0 ;  /* 0x00000001ff067887 */ /* 0x000fe4000c000000 */
[----:B------:R-:W-:Y:S02]  /*1120*/  USEL UR5, URZ, 0x2, !UP0 ;  /* 0x00000002ff057887 */ /* 0x000fe4000c000000 */
[----:B------:R-:W-:Y:S02]  /*1130*/  USHF.L.U32 UR4, UR7, UR4, URZ ;  /* 0x0000000407047299 */ /* 0x000fe400080006ff */
[----:B------:R-:W-:-:S04]  /*1140*/  UIADD3 UR5, UPT, UPT, UR6, UR5, URZ ;  /* 0x0000000506057290 */ /* 0x000fc8000fffe0ff */
[----:B------:R-:W-:Y:S02]  /*1150*/  IMAD.U32 R0, RZ, RZ, UR4 ;  /* 0x00000004ff007e24 */ /* 0x000fe4000f8e00ff */
[----:B------:R-:W-:-:S07]  /*1160*/  IMAD.U32 R2, RZ, RZ, UR5 ;  /* 0x00000005ff027e24 */ /* 0x000fce000f8e00ff */
.L_x_17:
[----:B------:R-:W1:Y:S01]  /*1170*/  S2UR UR52, SR_CTAID.Z ;  /* 0x00000000003479c3 */ /* 0x000e620000002700 */
[----:B------:R-:W-:Y:S01]  /*1180*/  UISETP.GE.AND UP0, UPT, UR19, 0x1, UPT ;  /* 0x000000011300788c */ /* 0x000fe2000bf06270 */
[----:B------:R-:W-:-:S08]  /*1190*/  UMOV UR51, UR20 ;  /* 0x0000001400337c82 */ /* 0x000fd00008000000 */
[----:B------:R-:W-:Y:S05]  /*11a0*/  BRA.U !UP0, `(.L_x_18) ;  /* 0x0000000108d47547 */ /* 0x000fea000b800000 */
[----:B------:R-:W2:Y:S01]  /*11b0*/  LDCU.128 UR12, c[0x0][0xb10] ;  /* 0x00016200ff0c77ac */ /* 0x000ea20008000c00 */
[----:B------:R-:W3:Y:S01]  /*11c0*/  LDCU UR22, c[0x0][0xb0c] ;  /* 0x00016180ff1677ac */ /* 0x000ee20008000800 */
[----:B------:R-:W4:Y:S01]  /*11d0*/  LDCU UR6, c[0x0][0x370] ;  /* 0x00006e00ff0677ac */ /* 0x000f220008000800 */
[----:B------:R-:W1:Y:S01]  /*11e0*/  LDCU UR7, c[0x0][0x374] ;  /* 0x00006e80ff0777ac */ /* 0x000e620008000800 */
[----:B------:R-:W1:Y:S01]  /*11f0*/  LDCU UR23, c[0x0][0xb20] ;  /* 0x00016400ff1777ac */ /* 0x000e620008000800 */
[----:B--2---:R-:W-:Y:S02]  /*1200*/  UIMAD.WIDE.U32 UR4, UR20, UR12, URZ ;  /* 0x0000000c140472a5 */ /* 0x004fe4000f8e00ff */
[----:B---3--:R-:W-:Y:S01]  /*1210*/  UISETP.NE.AND UP0, UPT, UR22, 0x1, UPT ;  /* 0x000000011600788c */ /* 0x008fe2000bf05270 */
[----:B------:R-:W2:Y:S01]  /*1220*/  LDCU.64 UR8, c[0x0][0xb28] ;  /* 0x00016500ff0877ac */ /* 0x000ea20008000a00 */
[----:B----4-:R-:W-:-:S03]  /*1230*/  UIMAD.WIDE.U32 UR10, UR6, UR12, URZ ;  /* 0x0000000c060a72a5 */ /* 0x010fc6000f8e00ff */
[----:B------:R-:W-:Y:S01]  /*1240*/  UMOV UR4, UR5 ;  /* 0x0000000500047c82 */ /* 0x000fe20008000000 */
[----:B------:R-:W-:Y:S02]  /*1250*/  UISETP.NE.AND UP2, UPT, UR19, 0x1, UPT ;  /* 0x000000011300788c */ /* 0x000fe4000bf45270 */
[----:B------:R-:W-:Y:S01]  /*1260*/  USHF.R.U32.HI UR4, URZ, UR13, UR4 ;  /* 0x0000000dff047299 */ /* 0x000fe20008011604 */
[----:B------:R-:W-:Y:S01]  /*1270*/  UMOV UR10, UR11 ;  /* 0x0000000b000a7c82 */ /* 0x000fe20008000000 */
[----:B------:R-:W-:Y:S02]  /*1280*/  UIMAD.WIDE.U32 UR16, UR21, UR15, URZ ;  /* 0x0000000f151072a5 */ /* 0x000fe4000f8e00ff */
[----:B------:R-:W-:Y:S02]  /*1290*/  USEL UR5, UR20, UR4, !UP0 ;  /* 0x0000000414057287 */ /* 0x000fe4000c000000 */
[----:B------:R-:W-:Y:S02]  /*12a0*/  @UP0 USHF.R.U32.HI UR6, URZ, UR13, UR10 ;  /* 0x0000000dff060299 */ /* 0x000fe4000801160a */
[----:B------:R-:W-:-:S02]  /*12b0*/  UISETP.NE.AND UP0, UPT, UR14, 0x1, UPT ;  /* 0x000000010e00788c */ /* 0x000fc4000bf05270 */
[----:B-1----:R-:W-:Y:S02]  /*12c0*/  UIMAD.WIDE.U32 UR10, UR7, UR15, URZ ;  /* 0x0000000f070a72a5 */ /* 0x002fe4000f8e00ff */
[----:B--2---:R-:W-:Y:S01]  /*12d0*/  UIMAD.WIDE.U32 UR12, UR6, UR8, URZ ;  /* 0x00000008060c72a5 */ /* 0x004fe2000f8e00ff */
[----:B------:R-:W-:Y:S01]  /*12e0*/  UMOV UR4, UR17 ;  /* 0x0000001100047c82 */ /* 0x000fe20008000000 */
[----:B------:R-:W-:-:S03]  /*12f0*/  UIADD3 UR51, UPT, UPT, -UR5, URZ, URZ ;  /* 0x000000ff05337290 */ /* 0x000fc6000fffe1ff */
[----:B------:R-:W-:Y:S01]  /*1300*/  UMOV UR10, UR11 ;  /* 0x0000000b000a7c82 */ /* 0x000fe20008000000 */
[----:B------:R-:W-:Y:S02]  /*1310*/  USHF.R.U32.HI UR4, URZ, UR23, UR4 ;  /* 0x00000017ff047299 */ /* 0x000fe40008011604 */
[----:B------:R-:W-:Y:S01]  /*1320*/  @UP0 USHF.R.U32.HI UR7, URZ, UR23, UR10 ;  /* 0x00000017ff070299 */ /* 0x000fe2000801160a */
[----:B------:R-:W-:Y:S01]  /*1330*/  UMOV UR12, UR13 ;  /* 0x0000000d000c7c82 */ /* 0x000fe20008000000 */
[----:B------:R-:W-:Y:S02]  /*1340*/  USEL UR4, UR21, UR4, !UP0 ;  /* 0x0000000415047287 */ /* 0x000fe4000c000000 */
[----:B------:R-:W-:Y:S02]  /*1350*/  UIMAD.WIDE.U32 UR10, UR7, UR8, URZ ;  /* 0x00000008070a72a5 */ /* 0x000fe4000f8e00ff */
[----:B------:R-:W-:Y:S02]  /*1360*/  @UP2 USHF.R.U32.HI UR6, URZ, UR9, UR12 ;  /* 0x00000009ff062299 */ /* 0x000fe4000801160c */
[----:B------:R-:W-:-:S02]  /*1370*/  UIMAD.WIDE.U32 UR12, UR4, UR8, URZ ;  /* 0x00000008040c72a5 */ /* 0x000fc4000f8e00ff */
[----:B------:R-:W-:Y:S01]  /*1380*/  UIMAD UR51, UR22, UR51, UR20 ;  /* 0x00000033163372a4 */ /* 0x000fe2000f8e0214 */
[----:B------:R-:W-:Y:S02]  /*1390*/  UMOV UR10, UR11 ;  /* 0x0000000b000a7c82 */ /* 0x000fe40008000000 */
[----:B------:R-:W-:Y:S02]  /*13a0*/  @UP2 USHF.R.U32.HI UR7, URZ, UR9, UR10 ;  /* 0x00000009ff072299 */ /* 0x000fe4000801160a */
[----:B------:R-:W-:Y:S02]  /*13b0*/  UIMAD UR10, UR6, UR19, URZ ;  /* 0x00000013060a72a4 */ /* 0x000fe4000f8e02ff */
[----:B------:R-:W-:-:S04]  /*13c0*/  UIMAD UR7, UR7, UR19, URZ ;  /* 0x00000013070772a4 */ /* 0x000fc8000f8e02ff */
[----:B------:R-:W-:-:S03]  /*13d0*/  UISETP.GE.AND UP0, UPT, UR4, UR7, UPT ;  /* 0x000000070400728c */ /* 0x000fc6000bf06270 */
[----:B------:R-:W-:Y:S01]  /*13e0*/  UMOV UR7, UR13 ;  /* 0x0000000d00077c82 */ /* 0x000fe20008000000 */
[----:B------:R-:W-:Y:S02]  /*13f0*/  UISETP.GE.OR UP0, UPT, UR5, UR10, UP0 ;  /* 0x0000000a0500728c */ /* 0x000fe40008706670 */
[----:B------:R-:W-:Y:S02]  /*1400*/  UIMAD.WIDE.U32 UR10, UR5, UR8, URZ ;  /* 0x00000008050a72a5 */ /* 0x000fe4000f8e00ff */
[----:B------:R-:W-:Y:S02]  /*1410*/  USHF.R.U32.HI UR7, URZ, UR9, UR7 ;  /* 0x00000009ff077299 */ /* 0x000fe40008011607 */
[----:B------:R-:W-:Y:S02]  /*1420*/  UIADD3 UR10, UPT, UPT, -UR4, URZ, URZ ;  /* 0x000000ff040a7290 */ /* 0x000fe4000fffe1ff */
[----:B------:R-:W-:Y:S02]  /*1430*/  USEL UR7, UR4, UR7, !UP2 ;  /* 0x0000000704077287 */ /* 0x000fe4000d000000 */
[----:B------:R-:W-:Y:S01]  /*1440*/  UIMAD UR10, UR14, UR10, UR21 ;  /* 0x0000000a0e0a72a4 */ /* 0x000fe2000f8e0215 */
[----:B------:R-:W-:-:S02]  /*1450*/  @!UP0 UMOV UR8, UR11 ;  /* 0x0000000b00088c82 */ /* 0x000fc40008000000 */
[----:B------:R-:W-:Y:S02]  /*1460*/  @!UP0 USHF.R.U32.HI UR8, URZ, UR9, UR8 ;  /* 0x00000009ff088299 */ /* 0x000fe40008011608 */
[----:B------:R-:W-:Y:S02]  /*1470*/  UIADD3 UR9, UPT, UPT, -UR7, URZ, URZ ;  /* 0x000000ff07097290 */ /* 0x000fe4000fffe1ff */
[----:B------:R-:W-:Y:S02]  /*1480*/  @!UP0 USEL UR8, UR5, UR8, !UP2 ;  /* 0x0000000805088287 */ /* 0x000fe4000d000000 */
[----:B------:R-:W-:Y:S02]  /*1490*/  UIMAD UR9, UR19, UR9, UR4 ;  /* 0x00000009130972a4 */ /* 0x000fe4000f8e0204 */
[----:B------:R-:W-:Y:S02]  /*14a0*/  @!UP0 UIADD3 UR7, UPT, UPT, UR7, -UR8, URZ ;  /* 0x8000000807078290 */ /* 0x000fe4000fffe0ff */
[----:B------:R-:W-:-:S02]  /*14b0*/  @!UP0 UIMAD UR6, UR9, UR6, UR8 ;  /* 0x00000006090682a4 */ /* 0x000fc4000f8e0208 */
[----:B------:R-:W-:-:S04]  /*14c0*/  @!UP0 UIMAD UR4, UR7, UR19, UR5 ;  /* 0x00000013070482a4 */ /* 0x000fc8000f8e0205 */
[----:B------:R-:W-:Y:S01]  /*14d0*/  UIMAD UR21, UR4, UR14, UR10 ;  /* 0x0000000e041572a4 */ /* 0x000fe2000f8e020a */
[----:B------:R-:W-:Y:S02]  /*14e0*/  @!UP0 UMOV UR5, UR6 ;  /* 0x0000000600058c82 */ /* 0x000fe40008000000 */
[----:B------:R-:W-:-:S12]  /*14f0*/  UIMAD UR51, UR5, UR22, UR51 ;  /* 0x00000016053372a4 */ /* 0x000fd8000f8e0233 */
.L_x_18:
[----:B------:R-:W-:-:S09]  /*1500*/  UISETP.NE.AND UP0, UPT, UR24, 0x1, UPT ;  /* 0x000000011800788c */ /* 0x000fd2000bf05270 */
[----:B------:R-:W-:Y:S05]  /*1510*/  BRA.U UP0, `(.L_x_19) ;  /* 0x0000000100407547 */ /* 0x000fea000b800000 */
[----:B------:R-:W2:Y:S01]  /*1520*/  LDCU.128 UR8, c[0x0][0xb10] ;  /* 0x00016200ff0877ac */ /* 0x000ea20008000c00 */
[----:B------:R-:W3:Y:S01]  /*1530*/  LDCU UR12, c[0x0][0xb0c] ;  /* 0x00016180ff0c77ac */ /* 0x000ee20008000800 */
[----:B------:R-:W4:Y:S01]  /*1540*/  LDCU UR13, c[0x0][0xb20] ;  /* 0x00016400ff0d77ac */ /* 0x000f220008000800 */
[----:B--2---:R-:W-:Y:S02]  /*1550*/  UIMAD.WIDE.U32 UR4, UR51, UR8, URZ ;  /* 0x00000008330472a5 */ /* 0x004fe4000f8e00ff */
[----:B------:R-:W-:Y:S02]  /*1560*/  UIMAD.WIDE.U32 UR6, UR21, UR11, URZ ;  /* 0x0000000b150672a5 */ /* 0x000fe4000f8e00ff */
[----:B---3--:R-:W-:Y:S02]  /*1570*/  UISETP.NE.AND UP0, UPT, UR12, 0x1, UPT ;  /* 0x000000010c00788c */ /* 0x008fe4000bf05270 */
[----:B------:R-:W-:-:S03]  /*1580*/  USHF.R.U32.HI UR5, URZ, UR9, UR5 ;  /* 0x00000009ff057299 */ /* 0x000fc60008011605 */
[----:B------:R-:W-:Y:S01]  /*1590*/  UMOV UR4, UR7 ;  /* 0x0000000700047c82 */ /* 0x000fe20008000000 */
[----:B------:R-:W-:Y:S02]  /*15a0*/  USEL UR5, UR51, UR5, !UP0 ;  /* 0x0000000533057287 */ /* 0x000fe4000c000000 */
[----:B------:R-:W-:Y:S02]  /*15b0*/  UISETP.NE.AND UP0, UPT, UR10, 0x1, UPT ;  /* 0x000000010a00788c */ /* 0x000fe4000bf05270 */
[----:B----4-:R-:W-:-:S04]  /*15c0*/  USHF.R.U32.HI UR4, URZ, UR13, UR4 ;  /* 0x0000000dff047299 */ /* 0x010fc80008011604 */
[----:B------:R-:W-:-:S04]  /*15d0*/  USEL UR4, UR21, UR4, !UP0 ;  /* 0x0000000415047287 */ /* 0x000fc8000c000000 */
[----:B------:R-:W-:Y:S02]  /*15e0*/  UIADD3 UR6, UPT, UPT, -UR4, UR5, URZ ;  /* 0x0000000504067290 */ /* 0x000fe4000fffe1ff */
[----:B------:R-:W-:Y:S02]  /*15f0*/  UIADD3 UR4, UPT, UPT, UR4, -UR5, URZ ;  /* 0x8000000504047290 */ /* 0x000fe4000fffe0ff */
[----:B------:R-:W-:Y:S02]  /*1600*/  UIMAD UR21, UR6, UR10, UR21 ;  /* 0x0000000a061572a4 */ /* 0x000fe4000f8e0215 */
[----:B------:R-:W-:-:S12]  /*1610*/  UIMAD UR51, UR4, UR12, UR51 ;  /* 0x0000000c043372a4 */ /* 0x000fd8000f8e0233 */
.L_x_19:
[----:B------:R-:W-:Y:S05]  /*1620*/  BRA.U !UP6, `(.L_x_20) ;  /* 0x000000010e0c7547 */ /* 0x000fea000b800000 */
[----:B------:R-:W-:Y:S01]  /*1630*/  UCGABAR_WAIT ;  /* 0x0000000000007dc7 */ /* 0x000fe20008000000 */
[----:B------:R-:W-:Y:S01]  /*1640*/  CCTL.IVALL ;  /* 0x00000000ff00798f */ /* 0x000fe20002000000 */
[----:B------:R-:W-:Y:S05]  /*1650*/  BRA `(.L_x_21) ;  /* 0x0000000000047947 */ /* 0x000fea0003800000 */
.L_x_20:
[----:B------:R-:W-:Y:S06]  /*1660*/  BAR.SYNC.DEFER_BLOCKING 0x0 ;  /* 0x0000000000007b1d */ /* 0x000fec0000010000 */
.L_x_21:
[----:B------:R-:W-:Y:S05]  /*1670*/  BRA.U UP5, `(.L_x_22) ;  /* 0x0000001905ac7547 */ /* 0x000fea000b800000 */
[----:B------:R-:W2:Y:S01]  /*1680*/  LDCU UR5, c[0x0][0x388] ;  /* 0x00007100ff0577ac */ /* 0x000ea20008000800 */
[----:B------:R-:W-:Y:S01]  /*1690*/  PLOP3.LUT P1, PT, PT, PT, UP3, 0x80, 0x8 ;  /* 0x000000000008781c */ /* 0x000fe20003f2f038 */
[----:B------:R-:W-:Y:S01]  /*16a0*/  IMAD.MOV.U32 R2, RZ, RZ, RZ ;  /* 0x000000ffff027224 */ /* 0x000fe200078e00ff */
[----:B------:R-:W-:Y:S01]  /*16b0*/  ISETP.EQ.OR P2, PT, R3, RZ, P3 ;  /* 0x000000ff0300720c */ /* 0x000fe20001f42670 */
[----:B------:R-:W3:Y:S01]  /*16c0*/  LDCU UR6, c[0x0][0x38c] ;  /* 0x00007180ff0677ac */ /* 0x000ee20008000800 */
[----:B------:R-:W-:Y:S01]  /*16d0*/  PLOP3.LUT P1, PT, P1, PT, PT, 0x8, 0x80 ;  /* 0x000000000080781c */ /* 0x000fe20000f2e170 */
[----:B------:R-:W4:Y:S01]  /*16e0*/  LDCU UR48, c[0x0][0x390] ;  /* 0x00007200ff3077ac */ /* 0x000f220008000800 */
[----:B------:R-:W-:Y:S01]  /*16f0*/  UISETP.NE.AND UP1, UPT, UR18, URZ, UPT ;  /* 0x000000ff1200728c */ /* 0x000fe2000bf25270 */
[----:B------:R-:W3:Y:S01]  /*1700*/  LDCU UR47, c[0x0][0x370] ;  /* 0x00006e00ff2f77ac */ /* 0x000ee20008000800 */
[----:B--2---:R-:W-:Y:S01]  /*1710*/  UIADD3 UR5, UPT, UPT, UR5, 0x1f, URZ ;  /* 0x0000001f05057890 */ /* 0x004fe2000fffe0ff */
[----:B------:R-:W2:Y:S03]  /*1720*/  LDCU.64 UR36, c[0x0][0x348] ;  /* 0x00006900ff2477ac */ /* 0x000ea60008000a00 */
[----:B------:R-:W-:-:S02]  /*1730*/  USHF.R.S32.HI UR4, URZ, 0x1f, UR5 ;  /* 0x0000001fff047899 */ /* 0x000fc40008011405 */
[----:B-1----:R-:W-:Y:S02]  /*1740*/  USHF.L.U32 UR52, UR20, 0x7, URZ ;  /* 0x0000000714347899 */ /* 0x002fe400080006ff */
[----:B------:R-:W-:Y:S02]  /*1750*/  ULEA.HI UR4, UR4, UR5, URZ, 0x5 ;  /* 0x0000000504047291 */ /* 0x000fe4000f8f28ff */
[----:B------:R-:W-:Y:S02]  /*1760*/  USHF.L.U32 UR5, UR20, 0x5, URZ ;  /* 0x0000000514057899 */ /* 0x000fe400080006ff */
[----:B------:R-:W-:Y:S02]  /*1770*/  USHF.R.S32.HI UR4, URZ, 0x5, UR4 ;  /* 0x00000005ff047899 */ /* 0x000fe40008011404 */
[----:B------:R-:W-:Y:S02]  /*1780*/  ULOP3.LUT UR50, UR5, 0x20, URZ, 0xc0, !UPT ;  /* 0x0000002005327892 */ /* 0x000fe4000f8ec0ff */
[----:B---3--:R-:W-:Y:S01]  /*1790*/  UIMAD UR4, UR4, UR6, URZ ;  /* 0x00000006040472a4 */ /* 0x008fe2000f8e02ff */
[----:B------:R-:W1:Y:S03]  /*17a0*/  LDCU UR46, c[0x0][0x374] ;  /* 0x00006e80ff2e77ac */ /* 0x000e660008000800 */
[----:B----4-:R-:W-:-:S02]  /*17b0*/  UIMAD UR48, UR4, UR48, URZ ;  /* 0x00000030043072a4 */ /* 0x010fc4000f8e02ff */
[----:B------:R-:W-:Y:S02]  /*17c0*/  USEL UR33, UR62, 0x2, UP1 ;  /* 0x000000023e217887 */ /* 0x000fe40008800000 */
[----:B------:R-:W-:Y:S02]  /*17d0*/  UISETP.NE.AND UP2, UPT, UR48, URZ, UPT ;  /* 0x000000ff3000728c */ /* 0x000fe4000bf45270 */
[----:B------:R-:W-:Y:S01]  /*17e0*/  UISETP.LT.U32.AND UP0, UPT, UR48, 0x9, UPT ;  /* 0x000000093000788c */ /* 0x000fe2000bf01070 */
[----:B------:R-:W-:Y:S01]  /*17f0*/  UMOV UR23, 0x1 ;  /* 0x0000000100177882 */ /* 0x000fe20000000000 */
[----:B------:R-:W-:Y:S02]  /*1800*/  UMOV UR26, URZ ;  /* 0x000000ff001a7c82 */ /* 0x000fe40008000000 */
[----:B------:R-:W-:Y:S01]  /*1810*/  USEL UR4, UR48, 0x9, UP0 ;  /* 0x0000000930047887 */ /* 0x000fe20008000000 */
[----:B------:R-:W-:Y:S01]  /*1820*/  UMOV UR27, URZ ;  /* 0x000000ff001b7c82 */ /* 0x000fe20008000000 */
[----:B------:R-:W-:-:S02]  /*1830*/  UMOV UR34, URZ ;  /* 0x000000ff00227c82 */ /* 0x000fc40008000000 */
[----:B------:R-:W-:Y:S02]  /*1840*/  UIADD3 UR5, UPT, UPT, UR4, -0x1, URZ ;  /* 0xffffffff04057890 */ /* 0x000fe4000fffe0ff */
[----:B------:R-:W-:Y:S02]  /*1850*/  @!UP2 UIADD3 UR5, UPT, UPT, UR4, URZ, URZ ;  /* 0x000000ff0405a290 */ /* 0x000fe4000fffe0ff */
[----:B------:R-:W-:Y:S02]  /*1860*/  UIADD3 UR45, UPT, UPT, UR48, -UR4, URZ ;  /* 0x80000004302d7290 */ /* 0x000fe4000fffe0ff */
[----:B-12---:R-:W-:-:S12]  /*1870*/  UIADD3 UR49, UPT, UPT, UR5, 0x1, URZ ;  /* 0x0000000105317890 */ /* 0x006fd8000fffe0ff */
.L_x_40:
[----:B------:R-:W1:Y:S01]  /*1880*/  S2UR UR25, SR_CgaCtaId ;  /* 0x00000000001979c3 */ /* 0x000e620000008800 */
[----:B------:R-:W-:Y:S01]  /*1890*/  UMOV UR4, 0x400 ;  /* 0x0000040000047882 */ /* 0x000fe20000000000 */
[----:B------:R-:W-:Y:S01]  /*18a0*/  MOV R0, UR23 ;  /* 0x0000001700007c02 */ /* 0x000fe20008000f00 */
[----:B------:R-:W-:Y:S02]  /*18b0*/  UISETP.NE.AND UP0, UPT, UR48, URZ, UPT ;  /* 0x000000ff3000728c */ /* 0x000fe4000bf05270 */
[----:B------:R-:W-:Y:S01]  /*18c0*/  ULEA UR19, UR21, UR50, 0x6 ;  /* 0x0000003215137291 */ /* 0x000fe2000f8e30ff */
[----:B------:R-:W-:Y:S01]  /*18d0*/  SHF.L.U32 R0, R0, 0x1f, RZ ;  /* 0x0000001f00007819 */ /* 0x000fe200000006ff */
[----:B------:R-:W-:Y:S01]  /*18e0*/  UMOV UR24, URZ ;  /* 0x000000ff00187c82 */ /* 0x000fe20008000000 */
[----:B------:R-:W-:Y:S01]  /*18f0*/  UMOV UR21, URZ ;  /* 0x000000ff00157c82 */ /* 0x000fe20008000000 */
[----:B------:R-:W-:Y:S01]  /*1900*/  UMOV UR20, URZ ;  /* 0x000000ff00147c82 */ /* 0x000fe20008000000 */
[----:B-1----:R-:W-:-:S04]  /*1910*/  ULEA UR25, UR25, UR4, 0x18 ;  /* 0x0000000419197291 */ /* 0x002fc8000f8ec0ff */
[----:B------:R-:W-:-:S09]  /*1920*/  ULEA UR4, UR26, UR25, 0x3 ;  /* 0x000000191a047291 */ /* 0x000fd2000f8e18ff */
[----:B------:R1:W2:Y:S01]  /*1930*/  SYNCS.PHASECHK.TRANS64.TRYWAIT P0, [UR4+0x48], R0 ;  /* 0x00004800ff0075a7 */ /* 0x0002a20008001104 */
[----:B------:R-:W-:-:S04]  /*1940*/  ULEA.HI UR4, UR51, UR51, URZ, 0x1 ;  /* 0x0000003333047291 */ /* 0x000fc8000f8f08ff */
[----:B------:R-:W-:-:S04]  /*1950*/  USHF.L.U32 UR4, UR4, 0x7, URZ ;  /* 0x0000000704047899 */ /* 0x000fc800080006ff */
[----:B------:R-:W-:-:S04]  /*1960*/  ULOP3.LUT UR4, UR4, 0xffffff00, URZ, 0xc0, !UPT ;  /* 0xffffff0004047892 */ /* 0x000fc8000f8ec0ff */
[----:B------:R-:W-:Y:S01]  /*1970*/  ULOP3.LUT UR35, UR4, 0x80, UR52, 0xf8, !UPT ;  /* 0x0000008004237892 */ /* 0x000fe2000f8ef834 */
[----:B------:R-:W-:Y:S11]  /*1980*/  BRA.U !UP0, `(.L_x_23) ;  /* 0x0000000508607547 */ /* 0x000ff6000b800000 */
[----:B------:R-:W3:Y:S01]  /*1990*/  LDCU.128 UR8, c[0x0][0x480] ;  /* 0x00009000ff0877ac */ /* 0x000ee20008000c00 */
[----:B------:R-:W4:Y:S01]  /*19a0*/  LDCU.64 UR12, c[0x0][0x490] ;  /* 0x00009200ff0c77ac */ /* 0x000f220008000a00 */
[----:B------:R-:W1:Y:S01]  /*19b0*/  LDCU.64 UR20, c[0x0][0x4b0] ;  /* 0x00009600ff1477ac */ /* 0x000e620008000a00 */
[----:B------:R-:W1:Y:S01]  /*19c0*/  LDCU.64 UR16, c[0x0][0x4d0] ;  /* 0x00009a00ff1077ac */ /* 0x000e620008000a00 */
[----:B------:R-:W1:Y:S01]  /*19d0*/  LDCU UR43, c[0x0][0x390] ;  /* 0x00007200ff2b77ac */ /* 0x000e620008000800 */
[----:B---3--:R-:W-:Y:S02]  /*19e0*/  UIMAD.WIDE.U32 UR4, UR35, UR9, URZ ;  /* 0x00000009230472a5 */ /* 0x008fe4000f8e00ff */
[----:B------:R-:W-:Y:S01]  /*19f0*/  UISETP.NE.AND UP0, UPT, UR8, 0x1, UPT ;  /* 0x000000010800788c */ /* 0x000fe2000bf05270 */
[----:B------:R-:W3:Y:S04]  /*1a00*/  LDCU UR44, c[0x0][0x38c] ;  /* 0x00007180ff2c77ac */ /* 0x000ee80008000800 */
[----:B------:R-:W-:Y:S01]  /*1a10*/  UMOV UR4, UR5 ;  /* 0x0000000500047c82 */ /* 0x000fe20008000000 */
[----:B------:R-:W1:Y:S01]  /*1a20*/  LDCU.64 UR14, c[0x0][0x4b8] ;  /* 0x00009700ff0e77ac */ /* 0x000e620008000a00 */
[----:B------:R-:W-:-:S02]  /*1a30*/  USHF.R.U32.HI UR6, URZ, UR10, UR4 ;  /* 0x0000000aff067299 */ /* 0x000fc40008011604 */
[----:B------:R-:W-:Y:S02]  /*1a40*/  UIADD3 UR34, UPT, UPT, UR49, UR27, URZ ;  /* 0x0000001b31227290 */ /* 0x000fe4000fffe0ff */
[----:B------:R-:W-:Y:S02]  /*1a50*/  USEL UR6, UR35, UR6, !UP0 ;  /* 0x0000000623067287 */ /* 0x000fe4000c000000 */
[----:B------:R-:W-:Y:S02]  /*1a60*/  UISETP.NE.AND UP0, UPT, UR11, 0x1, UPT ;  /* 0x000000010b00788c */ /* 0x000fe4000bf05270 */
[----:B----4-:R-:W-:Y:S02]  /*1a70*/  UIMAD.WIDE.U32 UR4, UR6, UR12, URZ ;  /* 0x0000000c060472a5 */ /* 0x010fe4000f8e00ff */
[----:B------:R-:W-:Y:S01]  /*1a80*/  UIADD3 UR7, UPT, UPT, -UR6, URZ, URZ ;  /* 0x000000ff06077290 */ /* 0x000fe2000fffe1ff */
[----:B------:R-:W-:-:S03]  /*1a90*/  UMOV UR24, URZ ;  /* 0x000000ff00187c82 */ /* 0x000fc60008000000 */
[----:B------:R-:W-:Y:S01]  /*1aa0*/  UIMAD UR7, UR8, UR7, UR35 ;  /* 0x00000007080772a4 */ /* 0x000fe2000f8e0223 */
[----:B------:R-:W-:Y:S02]  /*1ab0*/  UMOV UR4, UR5 ;  /* 0x0000000500047c82 */ /* 0x000fe40008000000 */
[----:B------:R-:W-:Y:S02]  /*1ac0*/  USHF.R.U32.HI UR13, URZ, UR13, UR4 ;  /* 0x0000000dff0d7299 */ /* 0x000fe40008011604 */
[----:B------:R-:W4:Y:S02]  /*1ad0*/  LDCU.64 UR4, c[0x0][0x4d8] ;  /* 0x00009b00ff0477ac */ /* 0x000f240008000a00 */
[----:B------:R-:W-:-:S04]  /*1ae0*/  USEL UR13, UR6, UR13, !UP0 ;  /* 0x0000000d060d7287 */ /* 0x000fc8000c000000 */
[----:B------:R-:W-:-:S04]  /*1af0*/  UIADD3 UR12, UPT, UPT, -UR13, URZ, URZ ;  /* 0x000000ff0d0c7290 */ /* 0x000fc8000fffe1ff */
[----:B------:R-:W-:Y:S02]  /*1b00*/  UIMAD UR12, UR11, UR12, UR6 ;  /* 0x0000000c0b0c72a4 */ /* 0x000fe4000f8e0206 */
[----:B-1----:R-:W-:Y:S02]  /*1b10*/  UIMAD UR11, UR7, UR20, UR16 ;  /* 0x00000014070b72a4 */ /* 0x002fe4000f8e0210 */
[----:B------:R-:W-:Y:S01]  /*1b20*/  UIMAD UR12, UR12, UR21, UR17 ;  /* 0x000000150c0c72a4 */ /* 0x000fe2000f8e0211 */
[----:B------:R-:W-:Y:S01]  /*1b30*/  UMOV UR6, UR26 ;  /* 0x0000001a00067c82 */ /* 0x000fe20008000000 */
[----:B------:R-:W-:Y:S01]  /*1b40*/  UMOV UR20, URZ ;  /* 0x000000ff00147c82 */ /* 0x000fe20008000000 */
[----:B---3--:R-:W-:-:S09]  /*1b50*/  UMOV UR21, URZ ;  /* 0x000000ff00157c82 */ /* 0x008fd20008000000 */
.L_x_29:
[----:B------:R-:W-:Y:S01]  /*1b60*/  @!P3 MOV R3, 0xa000 ;  /* 0x0000a0000003b802 */ /* 0x000fe20000000f00 */
[----:B------:R-:W-:Y:S01]  /*1b70*/  ULEA UR9, UR6, UR25, 0x3 ;  /* 0x0000001906097291 */ /* 0x000fe2000f8e18ff */
[----:B-12---:R-:W-:Y:S11]  /*1b80*/  @P0 BRA `(.L_x_24) ;  /* 0x0000000000100947 */ /* 0x006ff60003800000 */
[----:B------:R-:W-:Y:S04]  /*1b90*/  MOV R0, UR23 ;  /* 0x0000001700007c02 */ /* 0x000fe80008000f00 */
[----:B------:R-:W-:Y:S04]  /*1ba0*/  SHF.L.U32 R5, R0, 0x1f, RZ ;  /* 0x0000001f00057819 */ /* 0x000fe800000006ff */
[----:B------:R-:W1:Y:S02]  /*1bb0*/  SYNCS.PHASECHK.TRANS64.TRYWAIT P0, [UR9+0x48], R5 ;  /* 0x00004805ff0075a7 */ /* 0x000e640008001109 */
[----:B-1----:R-:W-:Y:S05]  /*1bc0*/  @!P0 BRA `(.L_x_25) ;  /* 0x00000078002c8947 */ /* 0x002fea0003800000 */
.L_x_24:
[----:B------:R2:W-:Y:S01]  /*1bd0*/  @!P3 SYNCS.ARRIVE.TRANS64 RZ, [UR9], R3 ;  /* 0x00000003ffffb9a7 */ /* 0x0005e20008000009 */
[----:B------:R-:W-:Y:S04]  /*1be0*/  ULOP3.LUT UR7, UR33, 0x2, URZ, 0xfc, !UPT ;  /* 0x0000000221077892 */ /* 0x000fe8000f8efcff */
[----:B------:R-:W-:Y:S09]  /*1bf0*/  UISETP.NE.AND UP0, UPT, UR7, 0x2, UPT ;  /* 0x000000020700788c */ /* 0x000ff2000bf05270 */
[----:B------:R-:W-:Y:S05]  /*1c00*/  BRA.U UP0, `(.L_x_26) ;  /* 0x0000000100047547 */ /* 0x000fea000b800000 */
[----:B----4-:R-:W-:Y:S05]  /*1c10*/  BPT.TRAP 0x1 ;  /* 0x000000040000795c */ /* 0x010fea0000300000 */
.L_x_26:
[----:B------:R-:W-:Y:S04]  /*1c20*/  BSSY.RECONVERGENT B0, `(.L_x_27) ;  /* 0x0000003000007945 */ /* 0x000fe80003800200 */
[----:B------:R-:W-:Y:S05]  /*1c30*/  @P2 BRA `(.L_x_28) ;  /* 0x0000000000042947 */ /* 0x000fea0003800000 */
[----:B----4-:R-:W-:Y:S05]  /*1c40*/  BPT.TRAP 0x1 ;  /* 0x000000040000795c */ /* 0x010fea0000300000 */
.L_x_28:
[----:B----4-:R-:W-:Y:S05]  /*1c50*/  BSYNC.RECONVERGENT B0 ;  /* 0x0000000000007941 */ /* 0x010fea0003800200 */
.L_x_27:
[----:B------:R-:W-:Y:S02]  /*1c60*/  UIADD3 UR7, UPT, UPT, UR6, 0x1, URZ ;  /* 0x0000000106077890 */ /* 0x000fe4000fffe0ff */
[----:B------:R-:W-:Y:S02]  /*1c70*/  ULEA UR16, UR6, UR25, 0xc ;  /* 0x0000001906107291 */ /* 0x000fe4000f8e60ff */
[----:B------:R-:W-:Y:S02]  /*1c80*/  UISETP.NE.AND UP0, UPT, UR7, 0x9, UPT ;  /* 0x000000090700788c */ /* 0x000fe4000bf05270 */
[----:B------:R-:W-:Y:S02]  /*1c90*/  UIADD3 UR30, UP1, UPT, UR36, 0x80, URZ ;  /* 0x00000080241e7890 */ /* 0x000fe4000ff3e0ff */
[----:B------:R-:W-:Y:S02]  /*1ca0*/  USEL UR8, URZ, 0x1, UP0 ;  /* 0x00000001ff087887 */ /* 0x000fe40008000000 */
[----:B------:R-:W-:Y:S02]  /*1cb0*/  USEL UR26, UR7, URZ, UP0 ;  /* 0x000000ff071a7287 */ /* 0x000fe40008000000 */
[----:B------:R-:W-:Y:S02]  /*1cc0*/  ULOP3.LUT UR23, UR23, UR8, URZ, 0x3c, !UPT ;  /* 0x0000000817177292 */ /* 0x000fe4000f8e3cff */
[----:B------:R-:W-:Y:S02]  /*1cd0*/  ULEA UR7, UR26, UR25, 0x3 ;  /* 0x000000191a077291 */ /* 0x000fe4000f8e18ff */
[----:B------:R-:W-:Y:S02]  /*1ce0*/  ULEA UR8, UR6, UR25, 0xe ;  /* 0x0000001906087291 */ /* 0x000fe4000f8e70ff */
[----:B------:R-:W-:Y:S01]  /*1cf0*/  ULOP3.LUT UR9, UR9, 0xfefffff8, URZ, 0xc0, !UPT ;  /* 0xfefffff809097892 */ /* 0x000fe2000f8ec0ff */
[----:B-1----:R-:W-:Y:S01]  /*1d00*/  MOV R0, UR23 ;  /* 0x0000001700007c02 */ /* 0x002fe20008000f00 */
[----:B------:R-:W-:Y:S02]  /*1d10*/  USHF.L.U32 UR10, UR24, 0x5, URZ ;  /* 0x00000005180a7899 */ /* 0x000fe400080006ff */
[----:B------:R-:W-:Y:S01]  /*1d20*/  UIADD3.X UR31, UPT, UPT, URZ, UR37, URZ, UP1, !UPT ;  /* 0x00000025ff1f7290 */ /* 0x000fe20008ffe4ff */
[----:B--2---:R-:W-:Y:S01]  /*1d30*/  SHF.L.U32 R3, R0, 0x1f, RZ ;  /* 0x0000001f00037819 */ /* 0x004fe200000006ff */
[----:B------:R-:W-:Y:S02]  /*1d40*/  UIADD3 UR8, UPT, UPT, UR8, 0x8400, URZ ;  /* 0x0000840008087890 */ /* 0x000fe4000fffe0ff */
[----:B------:R-:W-:Y:S01]  /*1d50*/  UIADD3 UR28, UP0, UPT, UR36, 0x180, URZ ;  /* 0x00000180241c7890 */ /* 0x000fe2000ff1e0ff */
[----:B------:R3:W1:Y:S01]  /*1d60*/  SYNCS.PHASECHK.TRANS64.TRYWAIT P0, [UR7+0x48], R3 ;  /* 0x00004803ff0075a7 */ /* 0x0006620008001107 */
[----:B------:R-:W-:Y:S02]  /*1d70*/  UIMAD UR7, UR20, UR14, UR4 ;  /* 0x0000000e140772a4 */ /* 0x000fe4000f8e0204 */
[----:B------:R-:W-:Y:S02]  /*1d80*/  UIMAD UR6, UR21, UR15, UR5 ;  /* 0x0000000f150672a4 */ /* 0x000fe4000f8e0205 */
[----:B------:R-:W-:Y:S02]  /*1d90*/  UIADD3.X UR29, UPT, UPT, URZ, UR37, URZ, UP0, !UPT ;  /* 0x00000025ff1d7290 */ /* 0x000fe400087fe4ff */
[----:B------:R-:W-:Y:S02]  /*1da0*/  UPRMT UR6, UR7, 0x40, UR6 ;  /* 0x0000004007067896 */ /* 0x000fe40008000006 */
[----:B------:R-:W-:Y:S02]  /*1db0*/  UIADD3 UR16, UPT, UPT, UR16, 0x2c400, URZ ;  /* 0x0002c40010107890 */ /* 0x000fe4000fffe0ff */
[----:B------:R-:W-:Y:S02]  /*1dc0*/  UPRMT UR6, UR6, 0x5410, URZ ;  /* 0x0000541006067896 */ /* 0x000fe400080000ff */
[----:B------:R-:W-:Y:S02]  /*1dd0*/  UIADD3 UR32, UPT, UPT, UR20, 0x1, URZ ;  /* 0x0000000114207890 */ /* 0x000fe4000fffe0ff */
[----:B------:R-:W-:Y:S02]  /*1de0*/  UIADD3 UR22, UPT, UPT, UR21, 0x1, URZ ;  /* 0x0000000115167890 */ /* 0x000fe4000fffe0ff */
[----:B------:R-:W-:Y:S02]  /*1df0*/  UISETP.NE.AND UP2, UPT, UR32, UR44, UPT ;  /* 0x0000002c2000728c */ /* 0x000fe4000bf45270 */
[----:B------:R-:W-:Y:S02]  /*1e00*/  UIADD3 UR27, UPT, UPT, UR27, 0x1, URZ ;  /* 0x000000011b1b7890 */ /* 0x000fe4000fffe0ff */
[----:B------:R-:W-:Y:S01]  /*1e10*/  UIADD3 UR7, UPT, UPT, UR24, 0x1, URZ ;  /* 0x0000000118077890 */ /* 0x000fe2000fffe0ff */
[----:B------:R-:W-:Y:S01]  /*1e20*/  UMOV UR40, 0x0 ;  /* 0x0000000000287882 */ /* 0x000fe20000000000 */
[----:B------:R-:W-:Y:S01]  /*1e30*/  UMOV UR41, 0x10000000 ;  /* 0x1000000000297882 */ /* 0x000fe20000000000 */
[----:B------:R-:W-:Y:S01]  /*1e40*/  UMOV UR17, UR9 ;  /* 0x0000000900117c82 */ /* 0x000fe20008000000 */
[----:B------:R2:W-:Y:S01]  /*1e50*/  UTMALDG.4D.IM2COL.2CTA [UR8], [UR30], UR6, desc[UR40] ;  /* 0x000028081e0073b4 */ /* 0x0005e20008259006 */
[----:B------:R-:W-:Y:S02]  /*1e60*/  UMOV UR18, UR10 ;  /* 0x0000000a00127c82 */ /* 0x000fe40008000000 */
[----:B------:R-:W-:Y:S04]  /*1e70*/  @UP2 UIADD3 UR22, UPT, UPT, UR21, URZ, URZ ;  /* 0x000000ff15162290 */ /* 0x000fe8000fffe0ff */
[----:B------:R-:W-:Y:S01]  /*1e80*/  UISETP.NE.AND UP0, UPT, UR22, UR43, UPT ;  /* 0x0000002b1600728c */ /* 0x000fe2000bf05270 */
[----:B------:R4:W-:Y:S10]  /*1e90*/  UTMALDG.4D.2CTA [UR16], [UR28], desc[UR40] ;  /* 0x000028101c0075b4 */ /* 0x0009f40008219000 */
[----:B------:R-:W-:Y:S07]  /*1ea0*/  @UP0 UIADD3 UR7, UPT, UPT, UR24, URZ, URZ ;  /* 0x000000ff18070290 */ /* 0x000fee000fffe0ff */
[----:B------:R-:W-:Y:S01]  /*1eb0*/  UMOV UR24, UR7 ;  /* 0x0000000700187c82 */ /* 0x000fe20008000000 */
[----:B--2---:R-:W-:Y:S01]  /*1ec0*/  UMOV UR6, UR26 ;  /* 0x0000001a00067c82 */ /* 0x004fe20008000000 */
[----:B----4-:R-:W-:Y:S02]  /*1ed0*/  USEL UR21, UR22, URZ, UP0 ;  /* 0x000000ff16157287 */ /* 0x010fe40008000000 */
[----:B------:R-:W-:Y:S02]  /*1ee0*/  UISETP.NE.AND UP0, UPT, UR27, UR34, UPT ;  /* 0x000000221b00728c */ /* 0x000fe4000bf05270 */
[----:B------:R-:W-:Y:S07]  /*1ef0*/  USEL UR20, UR32, URZ, UP2 ;  /* 0x000000ff20147287 */ /* 0x000fee0009000000 */
[----:B---3--:R-:W-:Y:S05]  /*1f00*/  BRA.U UP0, `(.L_x_29) ;  /* 0xfffffffd00147547 */ /* 0x008fea000b83ffff */
.L_x_23:
[----:B------:R-:W-:Y:S01]  /*1f10*/  ULEA UR4, UR26, UR25, 0x3 ;  /* 0x000000191a047291 */ /* 0x000fe2000f8e18ff */
[----:B-1----:R-:W-:Y:S01]  /*1f20*/  MOV R0, UR23 ;  /* 0x0000001700007c02 */ /* 0x002fe20008000f00 */
[----:B------:R-:W-:Y:S01]  /*1f30*/  @!P1 SYNCS.ARRIVE.TRANS64.A1T0 RZ, [UR25+0xd8], RZ ;  /* 0x0000d8ffffff99a7 */ /* 0x000fe20008100019 */
[----:B------:R-:W-:Y:S02]  /*1f40*/  UISETP.GE.AND UP0, UPT, UR45, 0x1, UPT ;  /* 0x000000012d00788c */ /* 0x000fe4000bf06270 */
[----:B------:R-:W-:-:S04]  /*1f50*/  SHF.L.U32 R0, R0, 0x1f, RZ ;  /* 0x0000001f00007819 */ /* 0x000fc800000006ff */
[----:B--2---:R1:W2:Y:S03]  /*1f60*/  SYNCS.PHASECHK.TRANS64.TRYWAIT P0, [UR4+0x48], R0 ;  /* 0x00004800ff0075a7 */ /* 0x0042a60008001104 */
[----:B------:R-:W-:Y:S05]  /*1f70*/  BRA.U !UP0, `(.L_x_30) ;  /* 0x00000005085c7547 */ /* 0x000fea000b800000 */
        /* <DEDUP_REMOVED lines=16> */
[----:B------:R-:W-:-:S03]  /*2080*/  UMOV UR32, UR45 ;  /* 0x0000002d00207c82 */ /* 0x000fc60008000000 */
        /* <DEDUP_REMOVED lines=9> */
[----:B---3--:R-:W-:-:S11]  /*2120*/  UMOV UR6, UR26 ;  /* 0x0000001a00067c82 */ /* 0x008fd60008000000 */
.L_x_36:
[----:B------:R-:W-:Y:S01]  /*2130*/  @!P3 MOV R3, 0xa000 ;  /* 0x0000a0000003b802 */ /* 0x000fe20000000f00 */
[----:B------:R-:W-:Y:S01]  /*2140*/  ULEA UR9, UR6, UR25, 0x3 ;  /* 0x0000001906097291 */ /* 0x000fe2000f8e18ff */
[----:B-12---:R-:W-:Y:S11]  /*2150*/  @P0 BRA `(.L_x_31) ;  /* 0x0000000000100947 */ /* 0x006ff60003800000 */
[----:B------:R-:W-:Y:S04]  /*2160*/  MOV R0, UR23 ;  /* 0x0000001700007c02 */ /* 0x000fe80008000f00 */
[----:B------:R-:W-:Y:S04]  /*2170*/  SHF.L.U32 R5, R0, 0x1f, RZ ;  /* 0x0000001f00057819 */ /* 0x000fe800000006ff */
[----:B------:R-:W1:Y:S02]  /*2180*/  SYNCS.PHASECHK.TRANS64.TRYWAIT P0, [UR9+0x48], R5 ;  /* 0x00004805ff0075a7 */ /* 0x000e640008001109 */
[----:B-1----:R-:W-:Y:S05]  /*2190*/  @!P0 BRA `(.L_x_32) ;  /* 0x0000007000d08947 */ /* 0x002fea0003800000 */
.L_x_31:
[----:B------:R2:W-:Y:S01]  /*21a0*/  @!P3 SYNCS.ARRIVE.TRANS64 RZ, [UR9], R3 ;  /* 0x00000003ffffb9a7 */ /* 0x0005e20008000009 */
[----:B------:R-:W-:Y:S04]  /*21b0*/  ULOP3.LUT UR7, UR33, 0x2, URZ, 0xfc, !UPT ;  /* 0x0000000221077892 */ /* 0x000fe8000f8efcff */
[----:B------:R-:W-:Y:S09]  /*21c0*/  UISETP.NE.AND UP0, UPT, UR7, 0x2, UPT ;  /* 0x000000020700788c */ /* 0x000ff2000bf05270 */
[----:B------:R-:W-:Y:S05]  /*21d0*/  BRA.U UP0, `(.L_x_33) ;  /* 0x0000000100047547 */ /* 0x000fea000b800000 */
[----:B----4-:R-:W-:Y:S05]  /*21e0*/  BPT.TRAP 0x1 ;  /* 0x000000040000795c */ /* 0x010fea0000300000 */
.L_x_33:
[----:B------:R-:W-:Y:S04]  /*21f0*/  BSSY.RECONVERGENT B0, `(.L_x_34) ;  /* 0x0000003000007945 */ /* 0x000fe80003800200 */
[----:B------:R-:W-:Y:S05]  /*2200*/  @P2 BRA `(.L_x_35) ;  /* 0x0000000000042947 */ /* 0x000fea0003800000 */
[----:B----4-:R-:W-:Y:S05]  /*2210*/  BPT.TRAP 0x1 ;  /* 0x000000040000795c */ /* 0x010fea0000300000 */
.L_x_35:
[----:B----4-:R-:W-:Y:S05]  /*2220*/  BSYNC.RECONVERGENT B0 ;  /* 0x0000000000007941 */ /* 0x010fea0003800200 */
.L_x_34:
        /* <DEDUP_REMOVED lines=26> */
[----:B------:R-:W-:Y:S01]  /*23d0*/  UIADD3 UR7, UPT, UPT, UR24, 0x1, URZ ;  /* 0x0000000118077890 */ /* 0x000fe2000fffe0ff */
[----:B------:R-:W-:Y:S01]  /*23e0*/  UMOV UR40, 0x0 ;  /* 0x0000000000287882 */ /* 0x000fe20000000000 */
[----:B------:R-:W-:Y:S01]  /*23f0*/  UMOV UR41, 0x10000000 ;  /* 0x1000000000297882 */ /* 0x000fe20000000000 */
[----:B------:R-:W-:Y:S01]  /*2400*/  UMOV UR17, UR9 ;  /* 0x0000000900117c82 */ /* 0x000fe20008000000 */
[----:B------:R2:W-:Y:S01]  /*2410*/  UTMALDG.4D.IM2COL.2CTA [UR8], [UR30], UR6, desc[UR40] ;  /* 0x000028081e0073b4 */ /* 0x0005e20008259006 */
[----:B------:R-:W-:Y:S04]  /*2420*/  UMOV UR18, UR10 ;  /* 0x0000000a00127c82 */ /* 0x000fe80008000000 */
[----:B------:R-:W-:Y:S04]  /*2430*/  @UP2 UIADD3 UR22, UPT, UPT, UR21, URZ, URZ ;  /* 0x000000ff15162290 */ /* 0x000fe8000fffe0ff */
[----:B------:R-:W-:Y:S01]  /*2440*/  UISETP.NE.AND UP0, UPT, UR22, UR43, UPT ;  /* 0x0000002b1600728c */ /* 0x000fe2000bf05270 */
[----:B------:R4:W-:Y:S10]  /*2450*/  UTMALDG.4D.2CTA [UR16], [UR28], desc[UR40] ;  /* 0x000028101c0075b4 */ /* 0x0009f40008219000 */
[----:B------:R-:W-:Y:S07]  /*2460*/  @UP0 UIADD3 UR7, UPT, UPT, UR24, URZ, URZ ;  /* 0x000000ff18070290 */ /* 0x000fee000fffe0ff */
[----:B------:R-:W-:Y:S01]  /*2470*/  UMOV UR24, UR7 ;  /* 0x0000000700187c82 */ /* 0x000fe20008000000 */
[----:B--2---:R-:W-:Y:S02]  /*2480*/  UIADD3 UR6, UPT, UPT, UR32, -0x1, URZ ;  /* 0xffffffff20067890 */ /* 0x004fe4000fffe0ff */
[----:B----4-:R-:W-:Y:S02]  /*2490*/  USEL UR21, UR22, URZ, UP0 ;  /* 0x000000ff16157287 */ /* 0x010fe40008000000 */
[----:B------:R-:W-:Y:S02]  /*24a0*/  UISETP.GT.U32.AND UP0, UPT, UR32, 0x1, UPT ;  /* 0x000000012000788c */ /* 0x000fe4000bf04070 */
[----:B------:R-:W-:Y:S01]  /*24b0*/  USEL UR20, UR27, URZ, UP2 ;  /* 0x000000ff1b147287 */ /* 0x000fe20009000000 */
[----:B------:R-:W-:Y:S01]  /*24c0*/  UMOV UR32, UR6 ;  /* 0x0000000600207c82 */ /* 0x000fe20008000000 */
[----:B------:R-:W-:Y:S05]  /*24d0*/  UMOV UR6, UR26 ;  /* 0x0000001a00067c82 */ /* 0x000fea0008000000 */
[----:B---3--:R-:W-:Y:S05]  /*24e0*/  BRA.U UP0, `(.L_x_36) ;  /* 0xfffffffd00107547 */ /* 0x008fea000b83ffff */
.L_x_30:
[----:B------:R-:W-:Y:S01]  /*24f0*/  SHF.L.U32 R3, R2, 0x1f, RZ ;  /* 0x0000001f02037819 */ /* 0x000fe200000006ff */
[----:B------:R-:W-:-:S03]  /*2500*/  NOP ;  /* 0x0000000000007918 */ /* 0x000fc60000000000 */
[----:B-12---:R-:W1:Y:S02]  /*2510*/  SYNCS.PHASECHK.TRANS64.TRYWAIT P0, [UR25+0xe0], R3 ;  /* 0x0000e003ff0075a7 */ /* 0x006e640008001119 */
[----:B-1----:R-:W-:Y:S05]  /*2520*/  @!P0 BRA `(.L_x_37) ;  /* 0x0000007000048947 */ /* 0x002fea0003800000 */
.L_x_151:
[----:B------:R-:W2:Y:S01]  /*2530*/  LDS.128 R4, [UR25+0x120] ;  /* 0x00012019ff047984 */ /* 0x000ea20008000c00 */
[----:B------:R-:W-:Y:S02]  /*2540*/  UIADD3 UR4, UPT, UPT, UR25, 0xe8, URZ ;  /* 0x000000e819047890 */ /* 0x000fe4000fffe0ff */
[----:B------:R-:W-:Y:S01]  /*2550*/  UISETP.GE.AND UP0, UPT, UR39, 0x1, UPT ;  /* 0x000000012700788c */ /* 0x000fe2000bf06270 */
[----:B------:R-:W-:Y:S01]  /*2560*/  @!PT LDS RZ, [RZ] ;  /* 0x00000000fffff984 */ /* 0x000fe20000000800 */
[----:B------:R-:W-:Y:S01]  /*2570*/  @!PT LDS RZ, [RZ] ;  /* 0x00000000fffff984 */ /* 0x000fe20000000800 */
[----:B------:R-:W-:Y:S01]  /*2580*/  @!PT LDS RZ, [RZ] ;  /* 0x00000000fffff984 */ /* 0x000fe20000000800 */
[----:B------:R-:W-:Y:S01]  /*2590*/  @!PT LDS RZ, [RZ] ;  /* 0x00000000fffff984 */ /* 0x000fe20000000800 */
[----:B------:R3:W-:Y:S06]  /*25a0*/  MEMBAR.ALL.CTA ;  /* 0x0000000000007992 */ /* 0x0007ec0000008000 */
[----:B---3--:R-:W3:Y:S01]  /*25b0*/  FENCE.VIEW.ASYNC.S ;  /* 0x00000000000073c6 */ /* 0x008ee20000000000 */
[----:B------:R-:W-:-:S09]  /*25c0*/  UPRMT UR4, URZ, 0x654, UR4 ;  /* 0x00000654ff047896 */ /* 0x000fd20008000004 */
[----:B---3--:R-:W-:Y:S01]  /*25d0*/  SYNCS.ARRIVE.TRANS64.RED.A1T0 RZ, [UR4], RZ ;  /* 0x000000ffffff79a7 */ /* 0x008fe20008100404 */
[----:B--2---:R-:W-:-:S13]  /*25e0*/  LOP3.LUT P0, RZ, R6, 0x1, RZ, 0xc0, !PT ;  /* 0x0000000106ff7812 */ /* 0x004fda000780c0ff */
[----:B------:R-:W-:Y:S01]  /*25f0*/  VOTEU.ANY UP1, P0 ;  /* 0x0000000000ff7886 */ /* 0x000fe20000020100 */
[----:B------:R-:W-:-:S13]  /*2600*/  PLOP3.LUT P0, PT, PT, PT, UP1, 0x80, 0x8 ;  /* 0x000000000008781c */ /* 0x000fda0003f0f018 */
[----:B-1----:R-:W-:Y:S02]  /*2610*/  @P0 MOV R0, R4 ;  /* 0x0000000400000202 */ /* 0x002fe40000000f00 */
[----:B------:R-:W-:Y:S02]  /*2620*/  @P0 LOP3.LUT R4, R5, 0xffff, RZ, 0xc0, !PT ;  /* 0x0000ffff05040812 */ /* 0x000fe400078ec0ff */
[----:B------:R-:W-:Y:S02]  /*2630*/  @P0 R2UR UR6, R0 ;  /* 0x00000000000602ca */ /* 0x000fe400000e0000 */
[----:B------:R-:W-:-:S11]  /*2640*/  @P0 R2UR UR5, R4 ;  /* 0x00000000040502ca */ /* 0x000fd600000e0000 */
[----:B------:R-:W-:Y:S02]  /*2650*/  @UP1 UMOV UR42, UR6 ;  /* 0x00000006002a1c82 */ /* 0x000fe40008000000 */
[----:B------:R-:W-:Y:S01]  /*2660*/  @UP1 UMOV UR38, UR5 ;  /* 0x0000000500261c82 */ /* 0x000fe20008000000 */
[----:B------:R-:W-:Y:S05]  /*2670*/  BRA.U !UP0, `(.L_x_38) ;  /* 0x0000000108d47547 */ /* 0x000fea000b800000 */
[----:B------:R-:W1:Y:S01]  /*2680*/  LDCU.128 UR16, c[0x0][0xb10] ;  /* 0x00016200ff1077ac */ /* 0x000e620008000c00 */
[----:B------:R-:W2:Y:S01]  /*2690*/  LDCU UR21, c[0x0][0xb20] ;  /* 0x00016400ff1577ac */ /* 0x000ea20008000800 */
[----:B------:R-:W3:Y:S01]  /*26a0*/  LDCU UR20, c[0x0][0xb0c] ;  /* 0x00016180ff1477ac */ /* 0x000ee20008000800 */
[----:B------:R-:W4:Y:S01]  /*26b0*/  LDCU.64 UR8, c[0x0][0xb28] ;  /* 0x00016500ff0877ac */ /* 0x000f220008000a00 */
[----:B------:R-:W-:Y:S02]  /*26c0*/  UISETP.NE.AND UP3, UPT, UR39, 0x1, UPT ;  /* 0x000000012700788c */ /* 0x000fe4000bf65270 */
[----:B-1----:R-:W-:Y:S02]  /*26d0*/  UIMAD.WIDE.U32 UR4, UR46, UR19, URZ ;  /* 0x000000132e0472a5 */ /* 0x002fe4000f8e00ff */
[----:B------:R-:W-:Y:S02]  /*26e0*/  UIMAD.WIDE.U32 UR6, UR47, UR16, URZ ;  /* 0x000000102f0672a5 */ /* 0x000fe4000f8e00ff */
[----:B------:R-:W-:-:S02]  /*26f0*/  UISETP.NE.AND UP0, UPT, UR18, 0x1, UPT ;  /* 0x000000011200788c */ /* 0x000fc4000bf05270 */
[----:B------:R-:W-:Y:S01]  /*2700*/  UIMAD.WIDE.U32 UR14, UR38, UR19, URZ ;  /* 0x00000013260e72a5 */ /* 0x000fe2000f8e00ff */
[----:B------:R-:W-:Y:S01]  /*2710*/  UMOV UR4, UR5 ;  /* 0x0000000500047c82 */ /* 0x000fe20008000000 */
[----:B---3--:R-:W-:Y:S02]  /*2720*/  UISETP.NE.AND UP2, UPT, UR20, 0x1, UPT ;  /* 0x000000011400788c */ /* 0x008fe4000bf45270 */
[----:B--2---:R-:W-:Y:S02]  /*2730*/  USHF.R.U32.HI UR5, URZ, UR21, UR4 ;  /* 0x00000015ff057299 */ /* 0x004fe40008011604 */
[----:B------:R-:W-:Y:S01]  /*2740*/  UIMAD.WIDE.U32 UR12, UR42, UR16, URZ ;  /* 0x000000102a0c72a5 */ /* 0x000fe2000f8e00ff */
[----:B------:R-:W-:Y:S01]  /*2750*/  UMOV UR4, UR7 ;  /* 0x0000000700047c82 */ /* 0x000fe20008000000 */
[----:B------:R-:W-:Y:S02]  /*2760*/  USEL UR5, UR46, UR5, !UP0 ;  /* 0x000000052e057287 */ /* 0x000fe4000c000000 */
[----:B------:R-:W-:-:S02]  /*2770*/  USHF.R.U32.HI UR4, URZ, UR17, UR4 ;  /* 0x00000011ff047299 */ /* 0x000fc40008011604 */
[----:B----4-:R-:W-:Y:S02]  /*2780*/  UIMAD.WIDE.U32 UR10, UR5, UR8, URZ ;  /* 0x00000008050a72a5 */ /* 0x010fe4000f8e00ff */
[----:B------:R-:W-:Y:S01]  /*2790*/  USEL UR6, UR47, UR4, !UP2 ;  /* 0x000000042f067287 */ /* 0x000fe2000d000000 */
[----:B------:R-:W-:Y:S02]  /*27a0*/  UMOV UR12, UR13 ;  /* 0x0000000d000c7c82 */ /* 0x000fe40008000000 */
[----:B------:R-:W-:Y:S01]  /*27b0*/  UMOV UR4, UR15 ;  /* 0x0000000f00047c82 */ /* 0x000fe20008000000 */
[----:B------:R-:W-:Y:S01]  /*27c0*/  UIMAD.WIDE.U32 UR14, UR6, UR8, URZ ;  /* 0x00000008060e72a5 */ /* 0x000fe2000f8e00ff */
[----:B------:R-:W-:Y:S01]  /*27d0*/  UMOV UR10, UR11 ;  /* 0x0000000b000a7c82 */ /* 0x000fe20008000000 */
[----:B------:R-:W-:Y:S02]  /*27e0*/  USHF.R.U32.HI UR4, URZ, UR21, UR4 ;  /* 0x00000015ff047299 */ /* 0x000fe40008011604 */
[----:B------:R-:W-:-:S03]  /*27f0*/  @UP3 USHF.R.U32.HI UR5, URZ, UR9, UR10 ;  /* 0x00000009ff053299 */ /* 0x000fc6000801160a */
[----:B------:R-:W-:Y:S01]  /*2800*/  UMOV UR14, UR15 ;  /* 0x0000000f000e7c82 */ /* 0x000fe20008000000 */
[----:B------:R-:W-:Y:S02]  /*2810*/  USHF.R.U32.HI UR17, URZ, UR17, UR12 ;  /* 0x00000011ff117299 */ /* 0x000fe4000801160c */
[----:B------:R-:W-:Y:S02]  /*2820*/  USEL UR4, UR38, UR4, !UP0 ;  /* 0x0000000426047287 */ /* 0x000fe4000c000000 */
[----:B------:R-:W-:Y:S02]  /*2830*/  @UP3 USHF.R.U32.HI UR6, URZ, UR9, UR14 ;  /* 0x00000009ff063299 */ /* 0x000fe4000801160e */
[----:B------:R-:W-:Y:S02]  /*2840*/  UIMAD UR7, UR39, UR5, URZ ;  /* 0x00000005270772a4 */ /* 0x000fe4000f8e02ff */
[----:B------:R-:W-:Y:S02]  /*2850*/  USEL UR5, UR42, UR17, !UP2 ;  /* 0x000000112a057287 */ /* 0x000fe4000d000000 */
[----:B------:R-:W-:-:S02]  /*2860*/  UIMAD UR10, UR39, UR6, URZ ;  /* 0x00000006270a72a4 */ /* 0x000fc4000f8e02ff */
[----:B------:R-:W-:Y:S02]  /*2870*/  UISETP.GE.AND UP0, UPT, UR4, UR7, UPT ;  /* 0x000000070400728c */ /* 0x000fe4000bf06270 */
[----:B------:R-:W-:Y:S02]  /*2880*/  UIMAD.WIDE.U32 UR12, UR4, UR8, URZ ;  /* 0x00000008040c72a5 */ /* 0x000fe4000f8e00ff */
[----:B------:R-:W-:Y:S02]  /*2890*/  UISETP.GE.OR UP0, UPT, UR5, UR10, UP0 ;  /* 0x0000000a0500728c */ /* 0x000fe40008706670 */
[----:B------:R-:W-:Y:S02]  /*28a0*/  UIMAD.WIDE.U32 UR10, UR5, UR8, URZ ;  /* 0x00000008050a72a5 */ /* 0x000fe4000f8e00ff */
[----:B------:R-:W-:Y:S01]  /*28b0*/  UIADD3 UR12, UPT, UPT, -UR4, URZ, URZ ;  /* 0x000000ff040c7290 */ /* 0x000fe2000fffe1ff */
[----:B------:R-:W-:Y:S01]  /*28c0*/  UMOV UR8, UR13 ;  /* 0x0000000d00087c82 */ /* 0x000fe20008000000 */
[----:B------:R-:W-:-:S02]  /*28d0*/  UIADD3 UR10, UPT, UPT, -UR5, URZ, URZ ;  /* 0x000000ff050a7290 */ /* 0x000fc4000fffe1ff */
[----:B------:R-:W-:-:S03]  /*28e0*/  USHF.R.U32.HI UR8, URZ, UR9, UR8 ;  /* 0x00000009ff087299 */ /* 0x000fc60008011608 */
[----:B------:R-:W-:Y:S01]  /*28f0*/  @!UP0 UMOV UR7, UR11 ;  /* 0x0000000b00078c82 */ /* 0x000fe20008000000 */
[----:B------:R-:W-:Y:S02]  /*2900*/  UIMAD UR12, UR18, UR12, UR38 ;  /* 0x0000000c120c72a4 */ /* 0x000fe4000f8e0226 */
[----:B------:R-:W-:Y:S02]  /*2910*/  USEL UR8, UR4, UR8, !UP3 ;  /* 0x0000000804087287 */ /* 0x000fe4000d800000 */
[----:B------:R-:W-:Y:S02]  /*2920*/  @!UP0 USHF.R.U32.HI UR7, URZ, UR9, UR7 ;  /* 0x00000009ff078299 */ /* 0x000fe40008011607 */
[----:B------:R-:W-:Y:S02]  /*2930*/  UIADD3 UR9, UPT, UPT, -UR8, URZ, URZ ;  /* 0x000000ff08097290 */ /* 0x000fe4000fffe1ff */
[----:B------:R-:W-:Y:S02]  /*2940*/  @!UP0 USEL UR7, UR5, UR7, !UP3 ;  /* 0x0000000705078287 */ /* 0x000fe4000d800000 */
[----:B------:R-:W-:-:S02]  /*2950*/  UIMAD UR9, UR39, UR9, UR4 ;  /* 0x00000009270972a4 */ /* 0x000fc4000f8e0204 */
[----:B------:R-:W-:Y:S02]  /*2960*/  @!UP0 UIADD3 UR8, UPT, UPT, UR8, -UR7, URZ ;  /* 0x8000000708088290 */ /* 0x000fe4000fffe0ff */
[----:B------:R-:W-:Y:S02]  /*2970*/  @!UP0 UIMAD UR7, UR9, UR6, UR7 ;  /* 0x00000006090782a4 */ /* 0x000fe4000f8e0207 */
[----:B------:R-:W-:Y:S02]  /*2980*/  @!UP0 UIMAD UR4, UR39, UR8, UR5 ;  /* 0x00000008270482a4 */ /* 0x000fe4000f8e0205 */
[----:B------:R-:W-:Y:S02]  /*2990*/  UIMAD UR6, UR20, UR10, UR42 ;  /* 0x0000000a140672a4 */ /* 0x000fe4000f8e022a */
[----:B------:R-:W-:Y:S01]  /*29a0*/  UIMAD UR38, UR4, UR18, UR12 ;  /* 0x00000012042672a4 */ /* 0x000fe2000f8e020c */
[----:B------:R-:W-:Y:S02]  /*29b0*/  @!UP0 UMOV UR5, UR7 ;  /* 0x0000000700058c82 */ /* 0x000fe40008000000 */
[----:B------:R-:W-:-:S12]  /*29c0*/  UIMAD UR42, UR5, UR20, UR6 ;  /* 0x00000014052a72a4 */ /* 0x000fd8000f8e0206 */
.L_x_38:
[----:B------:R-:W1:Y:S02]  /*29d0*/  LDCU UR4, c[0x0][0xb30] ;  /* 0x00016600ff0477ac */ /* 0x000e640008000800 */
[----:B-1----:R-:W-:-:S09]  /*29e0*/  UISETP.NE.AND UP0, UPT, UR4, 0x1, UPT ;  /* 0x000000010400788c */ /* 0x002fd2000bf05270 */
[----:B------:R-:W-:Y:S05]  /*29f0*/  BRA.U UP0, `(.L_x_39) ;  /* 0x0000000100447547 */ /* 0x000fea000b800000 */
[----:B------:R-:W1:Y:S01]  /*2a00*/  LDCU.128 UR8, c[0x0][0xb10] ;  /* 0x00016200ff0877ac */ /* 0x000e620008000c00 */
[----:B------:R-:W2:Y:S01]  /*2a10*/  LDCU UR12, c[0x0][0xb0c] ;  /* 0x00016180ff0c77ac */ /* 0x000ea20008000800 */
[----:B------:R-:W3:Y:S01]  /*2a20*/  LDCU UR13, c[0x0][0xb20] ;  /* 0x00016400ff0d77ac */ /* 0x000ee20008000800 */
[----:B-1----:R-:W-:Y:S02]  /*2a30*/  UIMAD.WIDE.U32 UR6, UR42, UR8, URZ ;  /* 0x000000082a0672a5 */ /* 0x002fe4000f8e00ff */
[----:B------:R-:W-:Y:S02]  /*2a40*/  UIMAD.WIDE.U32 UR4, UR38, UR11, URZ ;  /* 0x0000000b260472a5 */ /* 0x000fe4000f8e00ff */
[----:B--2---:R-:W-:Y:S02]  /*2a50*/  UISETP.NE.AND UP2, UPT, UR12, 0x1, UPT ;  /* 0x000000010c00788c */ /* 0x004fe4000bf45270 */
[----:B------:R-:W-:Y:S01]  /*2a60*/  UISETP.NE.AND UP0, UPT, UR10, 0x1, UPT ;  /* 0x000000010a00788c */ /* 0x000fe2000bf05270 */
[----:B------:R-:W-:-:S02]  /*2a70*/  UMOV UR6, UR7 ;  /* 0x0000000700067c82 */ /* 0x000fc40008000000 */
[----:B------:R-:W-:Y:S01]  /*2a80*/  UMOV UR4, UR5 ;  /* 0x0000000500047c82 */ /* 0x000fe20008000000 */
[----:B------:R-:W-:Y:S02]  /*2a90*/  USHF.R.U32.HI UR6, URZ, UR9, UR6 ;  /* 0x00000009ff067299 */ /* 0x000fe40008011606 */
[----:B---3--:R-:W-:Y:S02]  /*2aa0*/  USHF.R.U32.HI UR4, URZ, UR13, UR4 ;  /* 0x0000000dff047299 */ /* 0x008fe40008011604 */
[----:B------:R-:W-:Y:S02]  /*2ab0*/  USEL UR5, UR42, UR6, !UP2 ;  /* 0x000000062a057287 */ /* 0x000fe4000d000000 */
[----:B------:R-:W-:-:S04]  /*2ac0*/  USEL UR4, UR38, UR4, !UP0 ;  /* 0x0000000426047287 */ /* 0x000fc8000c000000 */
[----:B------:R-:W-:Y:S02]  /*2ad0*/  UIADD3 UR6, UPT, UPT, UR5, -UR4, URZ ;  /* 0x8000000405067290 */ /* 0x000fe4000fffe0ff */
[----:B------:R-:W-:Y:S02]  /*2ae0*/  UIADD3 UR4, UPT, UPT, -UR5, UR4, URZ ;  /* 0x0000000405047290 */ /* 0x000fe4000fffe1ff */
[----:B------:R-:W-:Y:S02]  /*2af0*/  UIMAD UR38, UR6, UR10, UR38 ;  /* 0x0000000a062672a4 */ /* 0x000fe4000f8e0226 */
[----:B------:R-:W-:-:S12]  /*2b00*/  UIMAD UR42, UR4, UR12, UR42 ;  /* 0x0000000c042a72a4 */ /* 0x000fd8000f8e022a */
.L_x_39:
[----:B------:R-:W-:Y:S01]  /*2b10*/  R2UR UR5, R78 ;  /* 0x000000004e0572ca */ /* 0x000fe200000e0000 */
[----:B------:R-:W-:Y:S01]  /*2b20*/  UMOV UR27, UR34 ;  /* 0x00000022001b7c82 */ /* 0x000fe20008000000 */
[----:B------:R-:W-:Y:S02]  /*2b30*/  R2UR UR4, R77 ;  /* 0x000000004d0472ca */ /* 0x000fe400000e0000 */
[----:B------:R-:W-:Y:S02]  /*2b40*/  PLOP3.LUT P1, PT, PT, PT, PT, 0x80, 0x8 ;  /* 0x000000000008781c */ /* 0x000fe40003f2f070 */
[----:B------:R-:W-:-:S07]  /*2b50*/  LOP3.LUT R2, R2, 0x1, RZ, 0x3c, !PT ;  /* 0x0000000102027812 */ /* 0x000fce00078e3cff */
[----:B------:R-:W-:Y:S02]  /*2b60*/  UIADD3 UR51, UPT, UPT, UR42, UR5, URZ ;  /* 0x000000052a337290 */ /* 0x000fe4000fffe0ff */
[----:B------:R-:W-:Y:S01]  /*2b70*/  UIADD3 UR21, UPT, UPT, UR38, UR4, URZ ;  /* 0x0000000426157290 */ /* 0x000fe2000fffe0ff */
[----:B------:R-:W-:Y:S11]  /*2b80*/  BRA.U UP1, `(.L_x_40) ;  /* 0xffffffed013c7547 */ /* 0x000ff6000b83ffff */
[----:B------:R-:W-:Y:S01]  /*2b90*/  UIADD3 UR25, UPT, UPT, UR25, 0x48, URZ ;  /* 0x0000004819197890 */ /* 0x000fe2000fffe0ff */
[----:B------:R-:W-:-:S03]  /*2ba0*/  MOV R3, UR23 ;  /* 0x0000001700037c02 */ /* 0x000fc60008000f00 */
[----:B------:R-:W-:Y:S01]  /*2bb0*/  ULEA UR4, UR26, UR25, 0x3 ;  /* 0x000000191a047291 */ /* 0x000fe2000f8e18ff */
[----:B------:R-:W-:-:S08]  /*2bc0*/  SHF.L.U32 R3, R3, 0x1f, RZ ;  /* 0x0000001f03037819 */ /* 0x000fd000000006ff */
[----:B------:R-:W1:Y:S02]  /*2bd0*/  SYNCS.PHASECHK.TRANS64.TRYWAIT P0, [UR4], R3 ;  /* 0x00000003ff0075a7 */ /* 0x000e640008001104 */
[----:B-1----:R-:W-:Y:S05]  /*2be0*/  @!P0 BRA `(.L_x_41) ;  /* 0x00000068006c8947 */ /* 0x002fea0003800000 */
.L_x_153:
[----:B------:R-:W-:-:S04]  /*2bf0*/  UIADD3 UR4, UPT, UPT, UR26, 0x1, URZ ;  /* 0x000000011a047890 */ /* 0x000fc8000fffe0ff */
[----:B------:R-:W-:-:S04]  /*2c00*/  UISETP.NE.AND UP0, UPT, UR4, 0x9, UPT ;  /* 0x000000090400788c */ /* 0x000fc8000bf05270 */
[----:B------:R-:W-:Y:S02]  /*2c10*/  USEL UR5, URZ, 0x1, UP0 ;  /* 0x00000001ff057887 */ /* 0x000fe40008000000 */
[----:B------:R-:W-:Y:S02]  /*2c20*/  USEL UR4, UR4, URZ, UP0 ;  /* 0x000000ff04047287 */ /* 0x000fe40008000000 */
[----:B------:R-:W-:Y:S02]  /*2c30*/  ULOP3.LUT UR6, UR23, UR5, URZ, 0x3c, !UPT ;  /* 0x0000000517067292 */ /* 0x000fe4000f8e3cff */
[----:B------:R-:W-:-:S04]  /*2c40*/  ULEA UR5, UR4, UR25, 0x3 ;  /* 0x0000001904057291 */ /* 0x000fc8000f8e18ff */
[----:B-1----:R-:W-:-:S04]  /*2c50*/  MOV R3, UR6 ;  /* 0x0000000600037c02 */ /* 0x002fc80008000f00 */
[----:B------:R-:W-:-:S04]  /*2c60*/  SHF.L.U32 R3, R3, 0x1f, RZ ;  /* 0x0000001f03037819 */ /* 0x000fc800000006ff */
[----:B------:R-:W1:Y:S02]  /*2c70*/  SYNCS.PHASECHK.TRANS64.TRYWAIT P0, [UR5], R3 ;  /* 0x00000003ff0075a7 */ /* 0x000e640008001105 */
[----:B-1----:R-:W-:Y:S05]  /*2c80*/  @!P0 BRA `(.L_x_42) ;  /* 0x00000068005c8947 */ /* 0x002fea0003800000 */
.L_x_155:
        /* <DEDUP_REMOVED lines=10> */
.L_x_157:
        /* <DEDUP_REMOVED lines=10> */
.L_x_159:
        /* <DEDUP_REMOVED lines=10> */
.L_x_161:
        /* <DEDUP_REMOVED lines=10> */
.L_x_163:
        /* <DEDUP_REMOVED lines=10> */
.L_x_165:
        /* <DEDUP_REMOVED lines=10> */
.L_x_167:
[----:B------:R-:W-:-:S04]  /*3050*/  UIADD3 UR4, UPT, UPT, UR4, 0x1, URZ ;  /* 0x0000000104047890 */ /* 0x000fc8000fffe0ff */
[----:B------:R-:W-:-:S04]  /*3060*/  UISETP.NE.AND UP0, UPT, UR4, 0x9, UPT ;  /* 0x000000090400788c */ /* 0x000fc8000bf05270 */
[----:B------:R-:W-:Y:S02]  /*3070*/  USEL UR5, URZ, 0x1, UP0 ;  /* 0x00000001ff057887 */ /* 0x000fe40008000000 */
[----:B------:R-:W-:Y:S02]  /*3080*/  USEL UR4, UR4, URZ, UP0 ;  /* 0x000000ff04047287 */ /* 0x000fe40008000000 */
[----:B------:R-:W-:Y:S02]  /*3090*/  ULOP3.LUT UR5, UR6, UR5, URZ, 0x3c, !UPT ;  /* 0x0000000506057292 */ /* 0x000fe4000f8e3cff */
[----:B------:R-:W-:-:S04]  /*30a0*/  ULEA UR4, UR4, UR25, 0x3 ;  /* 0x0000001904047291 */ /* 0x000fc8000f8e18ff */
[----:B------:R-:W-:Y:S02]  /*30b0*/  IMAD.U32 R2, RZ, RZ, UR5 ;  /* 0x00000005ff027e24 */ /* 0x000fe4000f8e00ff */
[----:B-1----:R-:W-:-:S03]  /*30c0*/  MOV R0, UR4 ;  /* 0x0000000400007c02 */ /* 0x002fc60008000f00 */
[----:B------:R-:W-:-:S07]  /*30d0*/  SHF.L.U32 R3, R2, 0x1f, RZ ;  /* 0x0000001f02037819 */ /* 0x000fce00000006ff */
.L_x_49:
[----:B-1----:R1:W2:Y:S02]  /*30e0*/  SYNCS.PHASECHK.TRANS64.TRYWAIT P0, [R0+URZ], R3 ;  /* 0x00000003000075a7 */ /* 0x0022a400080011ff */
[----:B--2---:R-:W-:Y:S05]  /*30f0*/  @!P0 NANOSLEEP.SYNCS 0x989680 ;  /* 0x009896800000895d */ /* 0x004fea0003900000 */
[----:B------:R-:W2:Y:S02]  /*3100*/  @!P0 SYNCS.PHASECHK.TRANS64 P0, [R0+URZ], R3 ;  /* 0x00000003000085a7 */ /* 0x000ea400080010ff */
[----:B--2---:R-:W-:Y:S05]  /*3110*/  @P0 EXIT ;  /* 0x000000000000094d */ /* 0x004fea0003800000 */
[----:B------:R-:W-:Y:S05]  /*3120*/  BRA `(.L_x_49) ;  /* 0xfffffffc00ec7947 */ /* 0x000fea000383ffff */
.L_x_22:
[----:B------:R-:W2:Y:S02]  /*3130*/  S2UR UR4, SR_CgaCtaId ;  /* 0x00000000000479c3 */ /* 0x000ea40000008800 */
[----:B--2---:R-:W-:-:S04]  /*3140*/  UISETP.NE.AND UP0, UPT, UR4, URZ, UPT ;  /* 0x000000ff0400728c */ /* 0x004fc8000bf05270 */
[----:B------:R-:W-:-:S09]  /*3150*/  UISETP.NE.OR UP0, UPT, UR18, 0x1, UP0 ;  /* 0x000000011200788c */ /* 0x000fd20008705670 */
[----:B------:R-:W-:Y:S05]  /*3160*/  BRA.U UP0, `(.L_x_50) ;  /* 0x0000000100b47547 */ /* 0x000fea000b800000 */
[----:B------:R-:W2:Y:S01]  /*3170*/  S2UR UR5, SR_CgaCtaId ;  /* 0x00000000000579c3 */ /* 0x000ea20000008800 */
[----:B------:R-:W-:Y:S01]  /*3180*/  UMOV UR4, 0x400 ;  /* 0x0000040000047882 */ /* 0x000fe20000000000 */
[----:B------:R-:W-:Y:S01]  /*3190*/  HFMA2 R2, -RZ, RZ, 0, 5.9604644775390625e-08 ;  /* 0x00000001ff027431 */ /* 0x000fe200000001ff */
[----:B------:R-:W-:Y:S01]  /*31a0*/  ISETP.GE.U32.AND P0, PT, R3, 0x2, PT ;  /* 0x000000020300780c */ /* 0x000fe20003f06070 */
[----:B------:R-:W-:Y:S01]  /*31b0*/  IMAD.MOV.U32 R8, RZ, RZ, RZ ;  /* 0x000000ffff087224 */ /* 0x000fe200078e00ff */
[----:B--2---:R-:W-:-:S04]  /*31c0*/  ULEA UR4, UR5, UR4, 0x18 ;  /* 0x0000000405047291 */ /* 0x004fc8000f8ec0ff */
[----:B------:R-:W-:Y:S02]  /*31d0*/  UIADD3 UR5, UPT, UPT, UR4, 0xe8, URZ ;  /* 0x000000e804057890 */ /* 0x000fe4000fffe0ff */
[----:B------:R-:W-:Y:S02]  /*31e0*/  UIADD3 UR8, UPT, UPT, UR4, 0xe0, URZ ;  /* 0x000000e004087890 */ /* 0x000fe4000fffe0ff */
[----:B------:R-:W-:-:S12]  /*31f0*/  UPRMT UR5, URZ, 0x654, UR5 ;  /* 0x00000654ff057896 */ /* 0x000fd80008000005 */
.L_x_53:
[----:B------:R-:W-:Y:S01]  /*3200*/  SHF.L.U32 R7, R2, 0x1f, RZ ;  /* 0x0000001f02077819 */ /* 0x000fe200000006ff */
[----:B------:R-:W-:Y:S02]  /*3210*/  IMAD.U32 R4, RZ, RZ, UR8 ;  /* 0x00000008ff047e24 */ /* 0x000fe4000f8e00ff */
[----:B------:R-:W-:Y:S01]  /*3220*/  @!P0 IMAD.MOV.U32 R5, RZ, RZ, 0x10 ;  /* 0x00000010ff058424 */ /* 0x000fe200078e00ff */
[----:B------:R-:W2:Y:S02]  /*3230*/  SYNCS.PHASECHK.TRANS64.TRYWAIT P1, [UR4+0xe8], R7 ;  /* 0x0000e807ff0075a7 */ /* 0x000ea40008021104 */
[----:B------:R-:W-:-:S04]  /*3240*/  PRMT R9, R3, 0x654, R4 ;  /* 0x0000065403097816 */ /* 0x000fc80000000004 */
[----:B------:R-:W-:Y:S01]  /*3250*/  SEL R0, R9, R0, !P0 ;  /* 0x0000000009007207 */ /* 0x000fe20004000000 */
[----:B--2---:R-:W-:Y:S06]  /*3260*/  @!P1 BRA `(.L_x_51) ;  /* 0x00000064008c9947 */ /* 0x004fec0003800000 */
.L_x_169:
[----:B------:R-:W-:Y:S01]  /*3270*/  UIADD3 UR6, UPT, UPT, UR4, 0x120, URZ ;  /* 0x0000012004067890 */ /* 0x000fe2000fffe0ff */
[----:B------:R3:W-:Y:S01]  /*3280*/  @!P0 SYNCS.ARRIVE.TRANS64.RED RZ, [R0+URZ], R5 ;  /* 0x0000000500ff89a7 */ /* 0x0007e200080004ff */
[----:B------:R-:W-:Y:S01]  /*3290*/  UIADD3 UR7, UPT, UPT, UR4, 0xe0, URZ ;  /* 0x000000e004077890 */ /* 0x000fe2000fffe0ff */
[----:B------:R-:W-:-:S08]  /*32a0*/  LOP3.LUT R2, R2, 0x1, RZ, 0x3c, !PT ;  /* 0x0000000102027812 */ /* 0x000fd000078e3cff */
[----:B------:R-:W-:Y:S06]  /*32b0*/  UGETNEXTWORKID.BROADCAST [UR6], [UR7] ;  /* 0x00000000060073ca */ /* 0x000fec0008000100 */
[----:B---3--:R-:W-:-:S04]  /*32c0*/  SHF.L.U32 R5, R8, 0x1f, RZ ;  /* 0x0000001f08057819 */ /* 0x008fc800000006ff */
[----:B------:R-:W3:Y:S02]  /*32d0*/  SYNCS.PHASECHK.TRANS64.TRYWAIT P1, [UR4+0xe0], R5 ;  /* 0x0000e005ff0075a7 */ /* 0x000ee40008021104 */
[----:B---3--:R-:W-:Y:S05]  /*32e0*/  @!P1 BRA `(.L_x_52) ;  /* 0x0000006400849947 */ /* 0x008fea0003800000 */
.L_x_171:
[----:B--2---:R-:W2:Y:S01]  /*32f0*/  LDS.128 R4, [UR4+0x120] ;  /* 0x00012004ff047984 */ /* 0x004ea20008000c00 */
[----:B------:R-:W-:Y:S01]  /*3300*/  LOP3.LUT R8, R8, 0x1, RZ, 0x3c, !PT ;  /* 0x0000000108087812 */ /* 0x000fe200078e3cff */
[----:B------:R-:W-:Y:S01]  /*3310*/  @!PT LDS RZ, [RZ] ;  /* 0x00000000fffff984 */ /* 0x000fe20000000800 */
[----:B------:R-:W-:Y:S01]  /*3320*/  @!PT LDS RZ, [RZ] ;  /* 0x00000000fffff984 */ /* 0x000fe20000000800 */
[----:B------:R-:W-:Y:S01]  /*3330*/  @!PT LDS RZ, [RZ] ;  /* 0x00000000fffff984 */ /* 0x000fe20000000800 */
[----:B------:R-:W-:Y:S01]  /*3340*/  @!PT LDS RZ, [RZ] ;  /* 0x00000000fffff984 */ /* 0x000fe20000000800 */
[----:B------:R3:W-:Y:S06]  /*3350*/  MEMBAR.ALL.CTA ;  /* 0x0000000000007992 */ /* 0x0007ec0000008000 */
[----:B---3--:R-:W3:Y:S02]  /*3360*/  FENCE.VIEW.ASYNC.S ;  /* 0x00000000000073c6 */ /* 0x008ee40000000000 */
[----:B---3--:R-:W-:Y:S01]  /*3370*/  SYNCS.ARRIVE.TRANS64.RED.A1T0 RZ, [UR5], RZ ;  /* 0x000000ffffff79a7 */ /* 0x008fe20008100405 */
[----:B--2---:R-:W-:-:S13]  /*3380*/  LOP3.LUT P1, RZ, R6, 0x1, RZ, 0xc0, !PT ;  /* 0x0000000106ff7812 */ /* 0x004fda000782c0ff */
[----:B------:R-:W-:Y:S05]  /*3390*/  @P1 BRA `(.L_x_53) ;  /* 0xfffffffc00981947 */ /* 0x000fea000383ffff */
[----:B------:R-:W-:-:S04]  /*33a0*/  SHF.L.U32 R0, R2, 0x1f, RZ ;  /* 0x0000001f02007819 */ /* 0x000fc800000006ff */
[----:B------:R-:W2:Y:S02]  /*33b0*/  SYNCS.PHASECHK.TRANS64 P0, [UR4+0xe8], R0 ;  /* 0x0000e800ff0075a7 */ /* 0x000ea40008001004 */
[----:B-12---:R-:W-:Y:S05]  /*33c0*/  @P0 EXIT ;  /* 0x000000000000094d */ /* 0x006fea0003800000 */
[----:B------:R-:W-:-:S07]  /*33d0*/  MOV R0, UR4 ;  /* 0x0000000400007c02 */ /* 0x000fce0008000f00 */
.L_x_54:
[----:B-1----:R-:W-:-:S04]  /*33e0*/  SHF.L.U32 R3, R2, 0x1f, RZ ;  /* 0x0000001f02037819 */ /* 0x002fc800000006ff */
[----:B------:R1:W2:Y:S03]  /*33f0*/  SYNCS.PHASECHK.TRANS64.TRYWAIT P0, [R0+URZ+0xe8], R3 ;  /* 0x0000e803000075a7 */ /* 0x0002a600080011ff */
[----:B--2---:R-:W-:Y:S05]  /*3400*/  @!P0 NANOSLEEP.SYNCS 0x989680 ;  /* 0x009896800000895d */ /* 0x004fea0003900000 */
[----:B------:R-:W2:Y:S02]  /*3410*/  @!P0 SYNCS.PHASECHK.TRANS64 P0, [R0+URZ+0xe8], R3 ;  /* 0x0000e803000085a7 */ /* 0x000ea400080010ff */
[----:B--2---:R-:W-:Y:S05]  /*3420*/  @P0 EXIT ;  /* 0x000000000000094d */ /* 0x004fea0003800000 */
[----:B------:R-:W-:Y:S05]  /*3430*/  BRA `(.L_x_54) ;  /* 0xfffffffc00e87947 */ /* 0x000fea000383ffff */
.L_x_50:
[----:B------:R-:W-:Y:S05]  /*3440*/  BRA.U UP4, `(.L_x_55) ;  /* 0x0000001104a47547 */ /* 0x000fea000b800000 */
[----:B------:R-:W2:Y:S01]  /*3450*/  S2UR UR4, SR_CgaCtaId ;  /* 0x00000000000479c3 */ /* 0x000ea20000008800 */
[----:B------:R-:W-:Y:S01]  /*3460*/  UMOV UR5, 0x40 ;  /* 0x0000004000057882 */ /* 0x000fe20000000000 */
[----:B------:R-:W-:Y:S01]  /*3470*/  NOP ;  /* 0x0000000000007918 */ /* 0x000fe20000000000 */
[----:B------:R-:W-:Y:S01]  /*3480*/  UMOV UR6, 0x400 ;  /* 0x0000040000067882 */ /* 0x000fe20000000000 */
[----:B--2---:R-:W-:Y:S02]  /*3490*/  ULEA UR5, UR4, UR5, 0x18 ;  /* 0x0000000504057291 */ /* 0x004fe4000f8ec0ff */
[----:B------:R-:W-:-:S07]  /*34a0*/  ULEA UR6, UR4, UR6, 0x18 ;  /* 0x0000000604067291 */ /* 0x000fce000f8ec0ff */
[----:B------:R-:W2:Y:S02]  /*34b0*/  LDS.U8 R3, [UR5+0x1c] ;  /* 0x00001c05ff037984 */ /* 0x000ea40008000000 */
[----:B--2---:R-:W-:-:S13]  /*34c0*/  ISETP.NE.AND P0, PT, R3, RZ, PT ;  /* 0x000000ff0300720c */ /* 0x004fda0003f05270 */
[----:B------:R-:W-:Y:S05]  /*34d0*/  @P0 BRA `(.L_x_56) ;  /* 0x0000000400080947 */ /* 0x000fea0003800000 */
[----:B------:R-:W-:Y:S02]  /*34e0*/  UISETP.NE.U32.AND UP1, UPT, UR38, 0x1, UPT ;  /* 0x000000012600788c */ /* 0x000fe4000bf25070 */
[----:B------:R-:W-:-:S07]  /*34f0*/  UIADD3 UR7, UPT, UPT, UR5, 0x8, URZ ;  /* 0x0000000805077890 */ /* 0x000fce000fffe0ff */
[----:B------:R-:W-:Y:S05]  /*3500*/  BRA.U !UP1, `(.L_x_57) ;  /* 0x00000001099c7547 */ /* 0x000fea000b800000 */
[----:B------:R-:W-:Y:S01]  /*3510*/  ELECT P0, URZ, PT ;  /* 0x0000000000ff782f */ /* 0x000fe20003800000 */
[----:B------:R-:W-:-:S12]  /*3520*/  BSSY B0, `(.L_x_57) ;  /* 0x0000025000007945 */ /* 0x000fd80003800000 */
[----:B------:R-:W-:Y:S05]  /*3530*/  @!P0 BRA `(.L_x_58) ;  /* 0x00000000008c8947 */ /* 0x000fea0003800000 */
[----:B------:R-:W-:-:S05]  /*3540*/  UMOV UR4, 0x10 ;  /* 0x0000001000047882 */ /* 0x000fca0000000000 */
[----:B------:R-:W-:Y:S04]  /*3550*/  DEPBAR.LE SB2, 0x36 ;  /* 0x0000ad800000791a */ /* 0x000fe80000000000 */
[----:B------:R-:W2:Y:S02]  /*3560*/  UTCATOMSWS.2CTA.FIND_AND_SET.ALIGN UP0, UR4, UR4 ;  /* 0x00000004000475e3 */ /* 0x000ea40008200800 */
[----:B--2---:R-:W-:Y:S01]  /*3570*/  MOV R10, UR4 ;  /* 0x00000004000a7c02 */ /* 0x004fe20008000f00 */
[----:B------:R-:W-:Y:S06]  /*3580*/  BRA.U UP0, `(.L_x_59) ;  /* 0x0000000100187547 */ /* 0x000fec000b800000 */
.L_x_60:
[----:B------:R-:W-:Y:S05]  /*3590*/  NANOSLEEP 0x64 ;  /* 0x000000640000795d */ /* 0x000fea0003800000 */
[----:B------:R-:W-:-:S05]  /*35a0*/  UMOV UR4, 0x10 ;  /* 0x0000001000047882 */ /* 0x000fca0000000000 */
[----:B------:R-:W-:Y:S04]  /*35b0*/  DEPBAR.LE SB2, 0x36 ;  /* 0x0000ad800000791a */ /* 0x000fe80000000000 */
[----:B------:R-:W2:Y:S02]  /*35c0*/  UTCATOMSWS.2CTA.FIND_AND_SET.ALIGN UP0, UR4, UR4 ;  /* 0x00000004000475e3 */ /* 0x000ea40008200800 */
[----:B--2---:R-:W-:Y:S01]  /*35d0*/  MOV R10, UR4 ;  /* 0x00000004000a7c02 */ /* 0x004fe20008000f00 */
[----:B------:R-:W-:Y:S05]  /*35e0*/  BRA.U !UP0, `(.L_x_60) ;  /* 0xfffffffd08e87547 */ /* 0x000fea000b83ffff */
.L_x_59:
[----:B------:R-:W2:Y:S01]  /*35f0*/  LDS R6, [UR5+0x10] ;  /* 0x00001005ff067984 */ /* 0x000ea20008000800 */
[----:B------:R-:W-:Y:S01]  /*3600*/  IMAD.U32 R3, RZ, RZ, UR6 ;  /* 0x00000006ff037e24 */ /* 0x000fe2000f8e00ff */
[----:B------:R-:W-:-:S03]  /*3610*/  MOV R4, UR37 ;  /* 0x0000002500047c02 */ /* 0x000fc60008000f00 */
[----:B------:R-:W-:Y:S01]  /*3620*/  VIADD R3, R3, 0x130 ;  /* 0x0000013003037836 */ /* 0x000fe20000000000 */
[----:B--2---:R-:W-:-:S04]  /*3630*/  SHF.L.U32 R6, R6, 0x1f, RZ ;  /* 0x0000001f06067819 */ /* 0x004fc800000006ff */
[----:B------:R-:W2:Y:S02]  /*3640*/  SYNCS.PHASECHK.TRANS64.TRYWAIT P0, [UR5+0x8], R6 ;  /* 0x00000806ff0075a7 */ /* 0x000ea40008001105 */
[----:B--2---:R-:W-:Y:S05]  /*3650*/  @P0 BRA `(.L_x_61) ;  /* 0x0000000000080947 */ /* 0x004fea0003800000 */
[----:B------:R-:W2:Y:S02]  /*3660*/  SYNCS.PHASECHK.TRANS64.TRYWAIT P0, [UR5+0x8], R6 ;  /* 0x00000806ff0075a7 */ /* 0x000ea40008001105 */
[----:B--2---:R-:W-:Y:S05]  /*3670*/  @!P0 BRA `(.L_x_62) ;  /* 0x0000006000b88947 */ /* 0x004fea0003800000 */
.L_x_61:
[----:B------:R-:W-:Y:S01]  /*3680*/  PRMT R4, R4, 0x654, R3 ;  /* 0x0000065404047816 */ /* 0x000fe20000000003 */
[----:B------:R-:W-:Y:S01]  /*3690*/  HFMA2 R3, -RZ, RZ, 0, 5.9604644775390625e-08 ;  /* 0x00000001ff037431 */ /* 0x000fe200000001ff */
[----:B------:R-:W-:Y:S01]  /*36a0*/  UPRMT UR4, UR37, 0x654, UR7 ;  /* 0x0000065425047896 */ /* 0x000fe20008000007 */
[----:B------:R-:W-:Y:S02]  /*36b0*/  IMAD.MOV.U32 R7, RZ, RZ, 0xffff ;  /* 0x0000ffffff077424 */ /* 0x000fe400078e00ff */
[----:B--2---:R-:W-:Y:S02]  /*36c0*/  IMAD.MOV.U32 R6, RZ, RZ, 0x4 ;  /* 0x00000004ff067424 */ /* 0x004fe400078e00ff */
[----:B------:R-:W-:Y:S01]  /*36d0*/  IMAD.SHL.U32 R9, R10, 0x20, RZ ;  /* 0x000000200a097824 */ /* 0x000fe200078e00ff */
[----:B------:R-:W-:Y:S02]  /*36e0*/  MOV R5, UR4 ;  /* 0x0000000400057c02 */ /* 0x000fe40008000f00 */
[-C--:B------:R-:W-:Y:S01]  /*36f0*/  SHF.L.U32 R8, R7, R10.reuse, RZ ;  /* 0x0000000a07087219 */ /* 0x080fe200000006ff */
[----:B------:R2:W-:Y:S01]  /*3700*/  SYNCS.ARRIVE.TRANS64.RED RZ, [UR4], R6 ;  /* 0x00000006ffff79a7 */ /* 0x0005e20008000404 */
[----:B------:R-:W-:Y:S01]  /*3710*/  SHF.L.U32 R7, R3, R10, RZ ;  /* 0x0000000a03077219 */ /* 0x000fe200000006ff */
[----:B------:R2:W-:Y:S04]  /*3720*/  STS [UR6+0x130], R9 ;  /* 0x00013009ff007988 */ /* 0x0005e80008000806 */
[----:B------:R2:W-:Y:S04]  /*3730*/  STAS [R4.64], R10 ;  /* 0x0000000a04007dbd */ /* 0x0005e8000c0008ff */
[----:B------:R2:W-:Y:S04]  /*3740*/  ATOMS.OR RZ, [UR5+0x14], R8 ;  /* 0x00001408ffff798c */ /* 0x0005e8000b000005 */
[----:B------:R2:W-:Y:S04]  /*3750*/  ATOMS.OR RZ, [UR5+0x18], R7 ;  /* 0x00001807ffff798c */ /* 0x0005e8000b000005 */
[----:B------:R2:W-:Y:S02]  /*3760*/  ATOMS.XOR RZ, [UR5+0x10], R3 ;  /* 0x00001003ffff798c */ /* 0x0005e4000b800005 */
.L_x_58:
[----:B-1----:R-:W-:Y:S05]  /*3770*/  BSYNC B0 ;  /* 0x0000000000007941 */ /* 0x002fea0003800000 */
.L_x_57:
[----:B------:R-:W-:Y:S05]  /*3780*/  BRA.U UP1, `(.L_x_63) ;  /* 0x00000001016c7547 */ /* 0x000fea000b800000 */
[----:B------:R-:W-:-:S03]  /*3790*/  UMOV UR4, 0xffffffff ;  /* 0xffffffff00047882 */ /* 0x000fc60000000000 */
[----:B------:R-:W-:Y:S05]  /*37a0*/  BRA.DIV UR4, `(.L_x_64) ;  /* 0x0000006204847947 */ /* 0x000fea000b800000 */
[----:B------:R-:W-:-:S13]  /*37b0*/  ELECT P6, URZ, PT ;  /* 0x0000000000ff782f */ /* 0x000fda00038c0000 */
.L_x_174:
[----:B------:R-:W-:Y:S05]  /*37c0*/  @!P6 BRA `(.L_x_63) ;  /* 0x00000000005ce947 */ /* 0x000fea0003800000 */
[----:B--2---:R-:W2:Y:S02]  /*37d0*/  LDS R4, [UR5+0x10] ;  /* 0x00001005ff047984 */ /* 0x004ea40008000800 */
[----:B--2---:R-:W-:-:S04]  /*37e0*/  SHF.L.U32 R4, R4, 0x1f, RZ ;  /* 0x0000001f04047819 */ /* 0x004fc800000006ff */
[----:B------:R-:W2:Y:S02]  /*37f0*/  SYNCS.PHASECHK.TRANS64.TRYWAIT P0, [UR5+0x8], R4 ;  /* 0x00000804ff0075a7 */ /* 0x000ea40008001105 */
[----:B--2---:R-:W-:Y:S05]  /*3800*/  @P0 BRA `(.L_x_65) ;  /* 0x0000000000080947 */ /* 0x004fea0003800000 */
[----:B------:R-:W2:Y:S02]  /*3810*/  SYNCS.PHASECHK.TRANS64.TRYWAIT P0, [UR5+0x8], R4 ;  /* 0x00000804ff0075a7 */ /* 0x000ea40008001105 */
[----:B--2---:R-:W-:Y:S05]  /*3820*/  @!P0 BRA `(.L_x_66) ;  /* 0x0000006000848947 */ /* 0x004fea0003800000 */
.L_x_65:
[----:B------:R-:W3:Y:S01]  /*3830*/  LDS R6, [UR6+0x130] ;  /* 0x00013006ff067984 */ /* 0x000ee20008000800 */
[----:B--2---:R-:W-:Y:S02]  /*3840*/  HFMA2 R3, -RZ, RZ, 0, 5.9604644775390625e-08 ;  /* 0x00000001ff037431 */ /* 0x004fe400000001ff */
[----:B------:R-:W-:Y:S01]  /*3850*/  IMAD.MOV.U32 R4, RZ, RZ, 0xffff ;  /* 0x0000ffffff047424 */ /* 0x000fe200078e00ff */
[----:B------:R-:W-:Y:S01]  /*3860*/  UPRMT UR4, UR37, 0x654, UR7 ;  /* 0x0000065425047896 */ /* 0x000fe20008000007 */
[----:B---3--:R-:W-:-:S03]  /*3870*/  IMAD.SHL.U32 R5, R6, 0x20, RZ ;  /* 0x0000002006057824 */ /* 0x008fc600078e00ff */
[-C--:B------:R-:W-:Y:S02]  /*3880*/  SHF.L.U32 R4, R4, R6.reuse, RZ ;  /* 0x0000000604047219 */ /* 0x080fe400000006ff */
[----:B------:R-:W-:Y:S01]  /*3890*/  SHF.L.U32 R6, R3, R6, RZ ;  /* 0x0000000603067219 */ /* 0x000fe200000006ff */
[----:B------:R3:W-:Y:S04]  /*38a0*/  STS [UR6+0x130], R5 ;  /* 0x00013005ff007988 */ /* 0x0007e80008000806 */
[----:B------:R3:W-:Y:S04]  /*38b0*/  ATOMS.OR RZ, [UR5+0x14], R4 ;  /* 0x00001404ffff798c */ /* 0x0007e8000b000005 */
[----:B------:R3:W-:Y:S01]  /*38c0*/  ATOMS.OR RZ, [UR5+0x18], R6 ;  /* 0x00001806ffff798c */ /* 0x0007e2000b000005 */
[----:B------:R-:W-:Y:S03]  /*38d0*/  SYNCS.ARRIVE.TRANS64.RED.A1T0 RZ, [UR4], RZ ;  /* 0x000000ffffff79a7 */ /* 0x000fe60008100404 */
[----:B------:R3:W-:Y:S01]  /*38e0*/  ATOMS.XOR RZ, [UR5+0x10], R3 ;  /* 0x00001003ffff798c */ /* 0x0007e2000b800005 */
[----:B------:R-:W-:Y:S05]  /*38f0*/  BRA `(.L_x_63) ;  /* 0x0000000000107947 */ /* 0x000fea0003800000 */
.L_x_56:
[----:B------:R-:W-:Y:S02]  /*3900*/  MOV R3, 0xffffffff ;  /* 0xffffffff00037802 */ /* 0x000fe40000000f00 */
[----:B------:R-:W-:-:S03]  /*3910*/  MOV R4, 0x3940 ;  /* 0x0000394000047802 */ /* 0x000fc60000000f00 */
[----:B------:R2:W-:Y:S04]  /*3920*/  STS [UR6+0x130], R3 ;  /* 0x00013003ff007988 */ /* 0x0005e80008000806 */
[----:B-12--5:R-:W-:Y:S05]  /*3930*/  CALL.REL.NOINC `($__internal_1_$__cuda_sm10x_tcgen05_guardrail_trap_phase_invalid_during_alloc) ;  /* 0x0000006800347944 */ /* 0x026fea0003c00000 */
.L_x_63:
[----:B------:R-:W-:Y:S05]  /*3940*/  WARPSYNC.ALL ;  /* 0x0000000000007948 */ /* 0x000fea0003800000 */
[----:B------:R-:W4:Y:S01]  /*3950*/  S2UR UR20, SR_CgaCtaId ;  /* 0x00000000001479c3 */ /* 0x000f220000008800 */
[----:B------:R-:W-:Y:S01]  /*3960*/  UMOV UR4, 0x400 ;  /* 0x0000040000047882 */ /* 0x000fe20000000000 */
[----:B------:R-:W-:-:S06]  /*3970*/  NOP ;  /* 0x0000000000007918 */ /* 0x000fcc0000000000 */
[----:B------:R-:W-:Y:S06]  /*3980*/  BAR.ARV 0x6, 0xa0 ;  /* 0x0182800000007b1d */ /* 0x000fec0000002000 */
[----:B------:R-:W1:Y:S01]  /*3990*/  LDCU.64 UR6, c[0x0][0x388] ;  /* 0x00007100ff0677ac */ /* 0x000e620008000a00 */
[----:B------:R-:W-:Y:S01]  /*39a0*/  LOP3.LUT R2, R2, 0xffff, RZ, 0xc0, !PT ;  /* 0x0000ffff02027812 */ /* 0x000fe200078ec0ff */
[----:B--2---:R-:W-:Y:S01]  /*39b0*/  IMAD.MOV.U32 R8, RZ, RZ, 0x1 ;  /* 0x00000001ff087424 */ /* 0x004fe200078e00ff */
[----:B------:R-:W-:Y:S01]  /*39c0*/  LOP3.LUT R0, R0, 0xffff, RZ, 0xc0, !PT ;  /* 0x0000ffff00007812 */ /* 0x000fe200078ec0ff */
[----:B------:R-:W-:Y:S01]  /*39d0*/  UMOV UR24, URZ ;  /* 0x000000ff00187c82 */ /* 0x000fe20008000000 */
[----:B------:R-:W-:Y:S01]  /*39e0*/  R2UR UR21, R2 ;  /* 0x00000000021572ca */ /* 0x000fe200000e0000 */
[----:B------:R-:W-:Y:S01]  /*39f0*/  IMAD.MOV.U32 R2, RZ, RZ, RZ ;  /* 0x000000ffff027224 */ /* 0x000fe200078e00ff */
[----:B------:R-:W-:Y:S01]  /*3a00*/  R2UR UR35, R0 ;  /* 0x00000000002372ca */ /* 0x000fe200000e0000 */
[----:B------:R-:W-:Y:S01]  /*3a10*/  IMAD.MOV.U32 R0, RZ, RZ, RZ ;  /* 0x000000ffff007224 */ /* 0x000fe200078e00ff */
[----:B------:R-:W-:Y:S01]  /*3a20*/  UMOV UR19, URZ ;  /* 0x000000ff00137c82 */ /* 0x000fe20008000000 */
[----:B----4-:R-:W-:-:S02]  /*3a30*/  ULEA UR20, UR20, UR4, 0x18 ;  /* 0x0000000414147291 */ /* 0x010fc4000f8ec0ff */
[----:B------:R-:W-:Y:S02]  /*3a40*/  UISETP.NE.AND UP3, UPT, UR38, URZ, UPT ;  /* 0x000000ff2600728c */ /* 0x000fe4000bf65270 */
[----:B------:R-:W-:Y:S01]  /*3a50*/  UIADD3 UR34, UPT, UPT, UR20, 0xe8, URZ ;  /* 0x000000e814227890 */ /* 0x000fe2000fffe0ff */
[----:B------:R-:W-:Y:S01]  /*3a60*/  UMOV UR32, 0x0 ;  /* 0x0000000000207882 */ /* 0x000fe20000000000 */
[----:B------:R-:W-:Y:S01]  /*3a70*/  UMOV UR33, 0x10100910 ;  /* 0x1010091000217882 */ /* 0x000fe20000000000 */
[----:B-1----:R-:W-:Y:S02]  /*3a80*/  UIADD3 UR4, UPT, UPT, UR6, 0x1f, URZ ;  /* 0x0000001f06047890 */ /* 0x002fe4000fffe0ff */
[----:B---3--:R-:W1:Y:S01]  /*3a90*/  LDS R3, [UR20+0x130] ;  /* 0x00013014ff037984 */ /* 0x008e620008000800 */
[----:B------:R-:W2:Y:S01]  /*3aa0*/  LDCU UR6, c[0x0][0x390] ;  /* 0x00007200ff0677ac */ /* 0x000ea20008000800 */
[----:B------:R-:W-:Y:S02]  /*3ab0*/  USHF.R.S32.HI UR5, URZ, 0x1f, UR4 ;  /* 0x0000001fff057899 */ /* 0x000fe40008011404 */
[----:B------:R-:W-:-:S02]  /*3ac0*/  UPRMT UR34, URZ, 0x654, UR34 ;  /* 0x00000654ff227896 */ /* 0x000fc40008000022 */
[----:B------:R-:W-:Y:S02]  /*3ad0*/  ULEA.HI UR4, UR5, UR4, URZ, 0x5 ;  /* 0x0000000405047291 */ /* 0x000fe4000f8f28ff */
[----:B------:R-:W-:Y:S02]  /*3ae0*/  UIADD3 UR5, UPT, UPT, UR20, 0x8400, URZ ;  /* 0x0000840014057890 */ /* 0x000fe4000fffe0ff */
[----:B------:R-:W-:Y:S02]  /*3af0*/  USHF.R.S32.HI UR4, URZ, 0x5, UR4 ;  /* 0x00000005ff047899 */ /* 0x000fe40008011404 */
[----:B------:R-:W-:Y:S02]  /*3b00*/  USHF.R.U32.HI UR5, URZ, 0x4, UR5 ;  /* 0x00000004ff057899 */ /* 0x000fe40008011605 */
[----:B------:R-:W-:Y:S02]  /*3b10*/  UIMAD UR7, UR4, UR7, URZ ;  /* 0x00000007040772a4 */ /* 0x000fe4000f8e02ff */
[----:B------:R-:W-:-:S02]  /*3b20*/  UIADD3 UR4, UPT, UPT, UR20, 0x2c400, URZ ;  /* 0x0002c40014047890 */ /* 0x000fc4000fffe0ff */
[----:B------:R-:W-:Y:S02]  /*3b30*/  ULOP3.LUT UR5, UR5, 0x3fff, URZ, 0xc0, !UPT ;  /* 0x00003fff05057892 */ /* 0x000fe4000f8ec0ff */
[----:B------:R-:W-:Y:S02]  /*3b40*/  USHF.R.U32.HI UR4, URZ, 0x4, UR4 ;  /* 0x00000004ff047899 */ /* 0x000fe40008011604 */
[----:B------:R-:W-:Y:S02]  /*3b50*/  ULOP3.LUT UR22, UR5, 0x10000, URZ, 0xfc, !UPT ;  /* 0x0001000005167892 */ /* 0x000fe4000f8efcff */
[----:B------:R-:W-:Y:S02]  /*3b60*/  ULOP3.LUT UR23, UR4, 0x3fff, URZ, 0xc0, !UPT ;  /* 0x00003fff04177892 */ /* 0x000fe4000f8ec0ff */
[----:B--2---:R-:W-:Y:S02]  /*3b70*/  UIMAD UR4, UR7, UR6, URZ ;  /* 0x00000006070472a4 */ /* 0x004fe4000f8e02ff */
[----:B------:R-:W-:-:S02]  /*3b80*/  ULOP3.LUT UR23, UR23, 0x10000, URZ, 0xfc, !UPT ;  /* 0x0001000017177892 */ /* 0x000fc4000f8efcff */
[----:B------:R-:W-:Y:S02]  /*3b90*/  UIADD3 UR36, UPT, UPT, UR4, -0x1, URZ ;  /* 0xffffffff04247890 */ /* 0x000fe4000fffe0ff */
[----:B------:R-:W-:Y:S01]  /*3ba0*/  UISETP.GE.AND UP4, UPT, UR4, 0x1, UPT ;  /* 0x000000010400788c */ /* 0x000fe2000bf86270 */
[----:B------:R-:W-:Y:S01]  /*3bb0*/  UMOV UR30, 0x0 ;  /* 0x00000000001e7882 */ /* 0x000fe20000000000 */
[----:B------:R-:W-:Y:S01]  /*3bc0*/  UMOV UR31, 0x10100910 ;  /* 0x10100910001f7882 */ /* 0x000fe20000000000 */
[----:B------:R-:W-:Y:S01]  /*3bd0*/  UMOV UR28, 0x0 ;  /* 0x00000000001c7882 */ /* 0x000fe20000000000 */
[C---:B-1----:R-:W-:Y:S01]  /*3be0*/  VIADD R5, R3.reuse, 0x40 ;  /* 0x0000004003057836 */ /* 0x042fe20000000000 */
[----:B------:R-:W-:Y:S01]  /*3bf0*/  LOP3.LUT R4, R3, 0xffff, RZ, 0xc0, !PT ;  /* 0x0000ffff03047812 */ /* 0x000fe200078ec0ff */
[----:B------:R-:W-:Y:S01]  /*3c00*/  UMOV UR29, 0x10100910 ;  /* 0x10100910001d7882 */ /* 0x000fe20000000000 */
[----:B------:R-:W-:Y:S01]  /*3c10*/  UMOV UR26, 0x0 ;  /* 0x00000000001a7882 */ /* 0x000fe20000000000 */
[----:B------:R-:W-:Y:S01]  /*3c20*/  UMOV UR27, 0x10100910 ;  /* 0x10100910001b7882 */ /* 0x000fe20000000000 */
[----:B------:R-:W-:-:S05]  /*3c30*/  LOP3.LUT R5, R5, 0xffff, RZ, 0xc0, !PT ;  /* 0x0000ffff05057812 */ /* 0x000fca00078ec0ff */
[----:B------:R1:W-:Y:S02]  /*3c40*/  STL.64 [R1], R4 ;  /* 0x0000000401007387 */ /* 0x0003e40000100a00 */
.L_x_75:
[----:B-1----:R-:W-:-:S04]  /*3c50*/  SHF.L.U32 R5, R2, 0x1f, RZ ;  /* 0x0000001f02057819 */ /* 0x002fc800000006ff */
[----:B------:R-:W1:Y:S02]  /*3c60*/  SYNCS.PHASECHK.TRANS64.TRYWAIT P0, [UR20+0xe0], R5 ;  /* 0x0000e005ff0075a7 */ /* 0x000e640008001114 */
[----:B-1-34-:R-:W-:Y:S05]  /*3c70*/  @!P0 BRA `(.L_x_67) ;  /* 0x0000005c00888947 */ /* 0x01afea0003800000 */
.L_x_176:
[----:B-1----:R-:W1:Y:S01]  /*3c80*/  LDS.128 R4, [UR20+0x120] ;  /* 0x00012014ff047984 */ /* 0x002e620008000c00 */
[----:B------:R-:W-:Y:S01]  /*3c90*/  ULEA UR25, UR24, UR20, 0x3 ;  /* 0x0000001418197291 */ /* 0x000fe2000f8e18ff */
[----:B------:R-:W-:Y:S01]  /*3ca0*/  @!PT LDS RZ, [RZ] ;  /* 0x00000000fffff984 */ /* 0x000fe20000000800 */
[----:B------:R-:W-:Y:S01]  /*3cb0*/  @!PT LDS RZ, [RZ] ;  /* 0x00000000fffff984 */ /* 0x000fe20000000800 */
[----:B------:R-:W-:Y:S01]  /*3cc0*/  @!PT LDS RZ, [RZ] ;  /* 0x00000000fffff984 */ /* 0x000fe20000000800 */
[----:B------:R-:W-:Y:S01]  /*3cd0*/  @!PT LDS RZ, [RZ] ;  /* 0x00000000fffff984 */ /* 0x000fe20000000800 */
[----:B------:R2:W-:Y:S06]  /*3ce0*/  MEMBAR.ALL.CTA ;  /* 0x0000000000007992 */ /* 0x0005ec0000008000 */
[----:B--2---:R-:W2:Y:S02]  /*3cf0*/  FENCE.VIEW.ASYNC.S ;  /* 0x00000000000073c6 */ /* 0x004ea40000000000 */
[----:B--2---:R-:W-:Y:S01]  /*3d00*/  SYNCS.ARRIVE.TRANS64.RED.A1T0 RZ, [UR34], RZ ;  /* 0x000000ffffff79a7 */ /* 0x004fe20008100422 */
[----:B-1----:R-:W-:Y:S01]  /*3d10*/  LOP3.LUT P3, RZ, R6, 0x1, RZ, 0xc0, !PT ;  /* 0x0000000106ff7812 */ /* 0x002fe2000786c0ff */
[----:B------:R-:W-:-:S12]  /*3d20*/  BRA.U UP3, `(.L_x_68) ;  /* 0x00000001030c7547 */ /* 0x000fd8000b800000 */
[----:B------:R-:W-:-:S04]  /*3d30*/  SHF.L.U32 R5, R8, 0x1f, RZ ;  /* 0x0000001f08057819 */ /* 0x000fc800000006ff */
[----:B------:R-:W1:Y:S02]  /*3d40*/  SYNCS.PHASECHK.TRANS64.TRYWAIT P0, [UR25+0x100], R5 ;  /* 0x00010005ff0075a7 */ /* 0x000e640008001119 */
[----:B-1----:R-:W-:Y:S05]  /*3d50*/  @!P0 BRA `(.L_x_69) ;  /* 0x0000005c00688947 */ /* 0x002fea0003800000 */
.L_x_68:
[----:B------:R-:W-:Y:S05]  /*3d60*/  BRA.U UP3, `(.L_x_70) ;  /* 0x0000000503047547 */ /* 0x000fea000b800000 */
[----:B------:R-:W-:Y:S05]  /*3d70*/  BRA.U !UP4, `(.L_x_71) ;  /* 0x000000010cf47547 */ /* 0x000fea000b800000 */
[----:B------:R-:W-:Y:S01]  /*3d80*/  ULEA UR4, UR24, UR48, 0x2 ;  /* 0x0000003018047291 */ /* 0x000fe2000f8e10ff */
[----:B-1----:R-:W-:-:S08]  /*3d90*/  SHF.L.U32 R4, R0, 0x1f, RZ ;  /* 0x0000001f00047819 */ /* 0x002fd000000006ff */
[----:B------:R-:W5:Y:S01]  /*3da0*/  LDL R5, [UR4] ;  /* 0x00000004ff057983 */ /* 0x000f620008100800 */
[----:B------:R-:W-:Y:S02]  /*3db0*/  ULEA UR4, UR19, UR20, 0x3 ;  /* 0x0000001413047291 */ /* 0x000fe4000f8e18ff */
[----:B------:R-:W-:Y:S01]  /*3dc0*/  UPLOP3.LUT UP2, UPT, UPT, UPT, UPT, 0x40, 0x4 ;  /* 0x000000000004789c */ /* 0x000fe20003f4e870 */
[----:B------:R-:W-:-:S06]  /*3dd0*/  UMOV UR17, UR36 ;  /* 0x0000002400117c82 */ /* 0x000fcc0008000000 */
[----:B------:R1:W2:Y:S01]  /*3de0*/  SYNCS.PHASECHK.TRANS64.TRYWAIT P2, [UR4], R4 ;  /* 0x00000004ff0075a7 */ /* 0x0002a20008041104 */
[----:B------:R-:W-:-:S05]  /*3df0*/  UMOV UR4, UR19 ;  /* 0x0000001300047c82 */ /* 0x000fca0008000000 */
.L_x_74:
[----:B------:R-:W-:Y:S01]  /*3e00*/  ULEA UR18, UR4, UR20, 0x3 ;  /* 0x0000001404127291 */ /* 0x000fe2000f8e18ff */
[----:B--234-:R-:W-:Y:S11]  /*3e10*/  @P2 BRA `(.L_x_72) ;  /* 0x00000000000c2947 */ /* 0x01cff60003800000 */
[----:B------:R-:W-:Y:S04]  /*3e20*/  SHF.L.U32 R7, R0, 0x1f, RZ ;  /* 0x0000001f00077819 */ /* 0x000fe800000006ff */
[----:B------:R-:W2:Y:S02]  /*3e30*/  SYNCS.PHASECHK.TRANS64.TRYWAIT P0, [UR18], R7 ;  /* 0x00000007ff0075a7 */ /* 0x000ea40008001112 */
[----:B--2---:R-:W-:Y:S05]  /*3e40*/  @!P0 BRA `(.L_x_73) ;  /* 0x0000005c00448947 */ /* 0x004fea0003800000 */
.L_x_72:
[----:B------:R-:W-:Y:S01]  /*3e50*/  UISETP.NE.AND UP0, UPT, UR17, URZ, UPT ;  /* 0x000000ff1100728c */ /* 0x000fe2000bf05270 */
[----:B------:R-:W-:Y:S01]  /*3e60*/  PLOP3.LUT P2, PT, PT, PT, PT, 0x80, 0x8 ;  /* 0x000000000008781c */ /* 0x000fe20003f4f070 */
[----:B------:R-:W-:Y:S02]  /*3e70*/  UIADD3 UR5, UPT, UPT, UR4, 0x1, URZ ;  /* 0x0000000104057890 */ /* 0x000fe4000fffe0ff */
[----:B------:R-:W-:Y:S02]  /*3e80*/  ULEA UR10, UR4, UR23, 0x8 ;  /* 0x00000017040a7291 */ /* 0x000fe4000f8e40ff */
[----:B------:R-:W-:Y:S01]  /*3e90*/  UISETP.NE.AND UP1, UPT, UR5, 0x9, UPT ;  /* 0x000000090500788c */ /* 0x000fe2000bf25270 */
[----:B------:R-:W-:Y:S01]  /*3ea0*/  PLOP3.LUT P0, PT, PT, PT, UP0, 0x80, 0x8 ;  /* 0x000000000008781c */ /* 0x000fe20003f0f008 */
[----:B------:R-:W-:Y:S02]  /*3eb0*/  ULEA UR14, UR4, UR22, 0xa ;  /* 0x00000016040e7291 */ /* 0x000fe4000f8e50ff */
[----:B------:R-:W-:Y:S02]  /*3ec0*/  USEL UR6, URZ, 0x1, UP1 ;  /* 0x00000001ff067887 */ /* 0x000fe40008800000 */
[----:B------:R-:W-:Y:S01]  /*3ed0*/  USEL UR19, UR5, URZ, UP1 ;  /* 0x000000ff05137287 */ /* 0x000fe20008800000 */
[----:B------:R-:W-:Y:S11]  /*3ee0*/  ELECT P1, URZ, PT ;  /* 0x0000000000ff782f */ /* 0x000ff60003820000 */
[----:B------:R-:W-:Y:S02]  /*3ef0*/  @!UPT UIADD3 URZ, UPT, UPT, URZ, URZ, URZ ;  /* 0x000000fffffff290 */ /* 0x000fe4000fffe0ff */
[C---:B-----5:R-:W-:Y:S01]  /*3f00*/  @P1 R2UR.BROADCAST UR4, R5.reuse ;  /* 0x00000000050412ca */ /* 0x060fe200008e0000 */
[----:B------:R-:W-:Y:S01]  /*3f10*/  @UP0 ULEA UR5, UR19, UR20, 0x3 ;  /* 0x0000001413050291 */ /* 0x000fe2000f8e18ff */
[----:B------:R-:W-:Y:S01]  /*3f20*/  LOP3.LUT R0, R0, UR6, RZ, 0x3c, !PT ;  /* 0x0000000600007c12 */ /* 0x000fe2000f8e3cff */
[----:B------:R-:W-:Y:S02]  /*3f30*/  UIADD3 UR8, UPT, UPT, UR10, 0x2, URZ ;  /* 0x000000020a087890 */ /* 0x000fe4000fffe0ff */
[----:B------:R-:W-:Y:S01]  /*3f40*/  UIADD3 UR6, UPT, UPT, UR14, 0x2, URZ ;  /* 0x000000020e067890 */ /* 0x000fe2000fffe0ff */
[----:B-1----:R-:W-:Y:S01]  /*3f50*/  @P0 SHF.L.U32 R4, R0, 0x1f, RZ ;  /* 0x0000001f00040819 */ /* 0x002fe200000006ff */
[----:B------:R-:W-:Y:S01]  /*3f60*/  UIADD3 UR12, UPT, UPT, UR10, 0x4, URZ ;  /* 0x000000040a0c7890 */ /* 0x000fe2000fffe0ff */
[----:B------:R-:W-:Y:S02]  /*3f70*/  UMOV UR11, 0x40004040 ;  /* 0x40004040000b7882 */ /* 0x000fe40000000000 */
[----:B------:R3:W4:Y:S01]  /*3f80*/  @P0 SYNCS.PHASECHK.TRANS64.TRYWAIT P2, [UR5], R4 ;  /* 0x00000004ff0005a7 */ /* 0x0007220008041105 */
[----:B------:R-:W-:Y:S11]  /*3f90*/  ELECT P0, URZ, PT ;  /* 0x0000000000ff782f */ /* 0x000ff60003800000 */
[----:B------:R-:W-:Y:S02]  /*3fa0*/  @!UPT UIADD3 URZ, UPT, UPT, URZ, URZ, URZ ;  /* 0x000000fffffff290 */ /* 0x000fe4000fffe0ff */
[C---:B------:R-:W-:Y:S02]  /*3fb0*/  @P0 R2UR.BROADCAST UR16, R5.reuse ;  /* 0x00000000051002ca */ /* 0x040fe400008e0000 */
[----:B------:R-:W-:Y:S01]  /*3fc0*/  ELECT P0, URZ, PT ;  /* 0x0000000000ff782f */ /* 0x000fe20003800000 */
[----:B------:R-:W-:Y:S01]  /*3fd0*/  UMOV UR15, 0x40004040 ;  /* 0x40004040000f7882 */ /* 0x000fe20000000000 */
[----:B------:R-:W-:Y:S01]  /*3fe0*/  UMOV UR9, 0x40004040 ;  /* 0x4000404000097882 */ /* 0x000fe20000000000 */
[----:B------:R1:W-:Y:S01]  /*3ff0*/  UTCHMMA.2CTA gdesc[UR14], gdesc[UR10], tmem[UR4], tmem[UR32], idesc[UR33], UP2 ;  /* 0x00ff200a0e0075ea */ /* 0x0003e20009200004 */
[----:B------:R-:W-:Y:S01]  /*4000*/  UPLOP3.LUT UP2, UPT, UPT, UPT, UPT, 0x80, 0x8 ;  /* 0x000000000008789c */ /* 0x000fe20003f4f070 */
[----:B------:R-:W-:Y:S01]  /*4010*/  UMOV UR7, 0x40004040 ;  /* 0x4000404000077882 */ /* 0x000fe20000000000 */
[----:B------:R-:W-:Y:S01]  /*4020*/  UMOV UR13, 0x40004040 ;  /* 0x40004040000d7882 */ /* 0x000fe20000000000 */
[----:B------:R-:W-:Y:S04]  /*4030*/  UMOV UR5, 0x40004040 ;  /* 0x4000404000057882 */ /* 0x000fe80000000000 */
[----:B------:R2:W-:Y:S01]  /*4040*/  UTCHMMA.2CTA gdesc[UR6], gdesc[UR8], tmem[UR16], tmem[UR30], idesc[UR31], UPT ;  /* 0x00ff1e08060075ea */ /* 0x0005e2000ba00010 */
[----:B-1----:R-:W-:Y:S01]  /*4050*/  UIADD3 UR4, UPT, UPT, UR14, 0x4, URZ ;  /* 0x000000040e047890 */ /* 0x002fe2000fffe0ff */
[C---:B------:R-:W-:Y:S02]  /*4060*/  @P0 R2UR.BROADCAST UR15, R5.reuse ;  /* 0x00000000050f02ca */ /* 0x040fe400008e0000 */
[----:B------:R-:W-:Y:S01]  /*4070*/  ELECT P0, URZ, PT ;  /* 0x0000000000ff782f */ /* 0x000fe20003800000 */
[----:B------:R-:W-:Y:S02]  /*4080*/  UIADD3 UR10, UPT, UPT, UR10, 0x6, URZ ;  /* 0x000000060a0a7890 */ /* 0x000fe4000fffe0ff */
[----:B--2---:R-:W-:Y:S10]  /*4090*/  UIADD3 UR6, UPT, UPT, UR14, 0x6, URZ ;  /* 0x000000060e067890 */ /* 0x004ff4000fffe0ff */
[----:B------:R-:W-:Y:S01]  /*40a0*/  @P0 R2UR.BROADCAST UR9, R5 ;  /* 0x00000000050902ca */ /* 0x000fe200008e0000 */
[----:B------:R-:W-:Y:S01]  /*40b0*/  UIADD3 UR8, UPT, UPT, UR18, 0x48, URZ ;  /* 0x0000004812087890 */ /* 0x000fe2000fffe0ff */
[----:B------:R1:W-:Y:S11]  /*40c0*/  UTCHMMA.2CTA gdesc[UR4], gdesc[UR12], tmem[UR15], tmem[UR28], idesc[UR29], UPT ;  /* 0x00ff1c0c040075ea */ /* 0x0003f6000ba0000f */
[----:B------:R3:W-:Y:S01]  /*40d0*/  UTCHMMA.2CTA gdesc[UR6], gdesc[UR10], tmem[UR9], tmem[UR26], idesc[UR27], UPT ;  /* 0x00ff1a0a060075ea */ /* 0x0007e2000ba00009 */
[----:B------:R3:W-:Y:S01]  /*40e0*/  UTCBAR.2CTA.MULTICAST [UR8], URZ, UR21 ;  /* 0x000000ff080073e9 */ /* 0x0007e20008200815 */
[----:B-1----:R-:W-:Y:S02]  /*40f0*/  UIADD3 UR4, UPT, UPT, UR17, 0x1, URZ ;  /* 0x0000000111047890 */ /* 0x002fe4000fffe0ff */
[----:B------:R-:W-:Y:S02]  /*4100*/  UIADD3 UR5, UPT, UPT, UR17, -0x1, URZ ;  /* 0xffffffff11057890 */ /* 0x000fe4000fffe0ff */
[----:B------:R-:W-:Y:S03]  /*4110*/  UISETP.GT.U32.AND UP0, UPT, UR4, 0x1, UPT ;  /* 0x000000010400788c */ /* 0x000fe6000bf04070 */
[----:B------:R-:W-:Y:S02]  /*4120*/  UMOV UR4, UR19 ;  /* 0x0000001300047c82 */ /* 0x000fe40008000000 */
[----:B------:R-:W-:Y:S04]  /*4130*/  UMOV UR17, UR5 ;  /* 0x0000000500117c82 */ /* 0x000fe80008000000 */
[----:B------:R-:W-:Y:S05]  /*4140*/  BRA.U UP0, `(.L_x_74) ;  /* 0xfffffffd002c7547 */ /* 0x000fea000b83ffff */
.L_x_71:
[----:B------:R-:W-:-:S09]  /*4150*/  UIADD3 UR4, UPT, UPT, UR25, 0xf0, URZ ;  /* 0x000000f019047890 */ /* 0x000fd2000fffe0ff */
[----:B------:R2:W-:Y:S01]  /*4160*/  UTCBAR.2CTA.MULTICAST [UR4], URZ, UR35 ;  /* 0x000000ff040073e9 */ /* 0x0005e20008200823 */
[----:B------:R-:W-:Y:S02]  /*4170*/  NOP ;  /* 0x0000000000007918 */ /* 0x000fe40000000000 */
.L_x_70:
[----:B--2---:R-:W-:Y:S01]  /*4180*/  UIADD3 UR4, UPT, UPT, UR24, 0x1, URZ ;  /* 0x0000000118047890 */ /* 0x004fe2000fffe0ff */
[----:B------:R-:W-:-:S03]  /*4190*/  LOP3.LUT R2, R2, 0x1, RZ, 0x3c, !PT ;  /* 0x0000000102027812 */ /* 0x000fc600078e3cff */
[----:B------:R-:W-:-:S04]  /*41a0*/  UISETP.NE.AND UP0, UPT, UR4, 0x2, UPT ;  /* 0x000000020400788c */ /* 0x000fc8000bf05270 */
[----:B------:R-:W-:Y:S02]  /*41b0*/  USEL UR5, URZ, 0x1, UP0 ;  /* 0x00000001ff057887 */ /* 0x000fe40008000000 */
[----:B------:R-:W-:-:S04]  /*41c0*/  USEL UR24, UR4, URZ, UP0 ;  /* 0x000000ff04187287 */ /* 0x000fc80008000000 */
[----:B------:R-:W-:Y:S01]  /*41d0*/  LOP3.LUT R8, R8, UR5, RZ, 0x3c, !PT ;  /* 0x0000000508087c12 */ /* 0x000fe2000f8e3cff */
[----:B------:R-:W-:Y:S07]  /*41e0*/  @P3 BRA `(.L_x_75) ;  /* 0xfffffff800983947 */ /* 0x000fee000383ffff */
[----:B---3--:R-:W2:Y:S01]  /*41f0*/  S2UR UR8, SR_CgaCtaId ;  /* 0x00000000000879c3 */ /* 0x008ea20000008800 */
[----:B------:R-:W-:Y:S01]  /*4200*/  ELECT P0, URZ, PT ;  /* 0x0000000000ff782f */ /* 0x000fe20003800000 */
[----:B------:R-:W-:Y:S01]  /*4210*/  HFMA2 R0, -RZ, RZ, 0, 5.9604644775390625e-08 ;  /* 0x00000001ff007431 */ /* 0x000fe200000001ff */
[----:B------:R-:W-:-:S05]  /*4220*/  UMOV UR4, 0x40 ;  /* 0x0000004000047882 */ /* 0x000fca0000000000 */
[----:B------:R-:W-:Y:S01]  /*4230*/  UVIRTCOUNT.DEALLOC.SMPOOL 0x80 ;  /* 0x000000800000784c */ /* 0x000fe20000000000 */
[----:B------:R-:W-:Y:S02]  /*4240*/  UISETP.NE.AND UP0, UPT, UR38, URZ, UPT ;  /* 0x000000ff2600728c */ /* 0x000fe4000bf05270 */
[----:B--2---:R-:W-:-:S09]  /*4250*/  ULEA UR8, UR8, UR4, 0x18 ;  /* 0x0000000408087291 */ /* 0x004fd2000f8ec0ff */
[----:B------:R2:W-:Y:S01]  /*4260*/  @P0 STS.U8 [UR8+0x1c], R0 ;  /* 0x00001c00ff000988 */ /* 0x0005e20008000008 */
[----:B------:R-:W-:Y:S05]  /*4270*/  BRA.U UP0, `(.L_x_76) ;  /* 0x0000000100587547 */ /* 0x000fea000b800000 */
[----:B------:R-:W-:Y:S01]  /*4280*/  UIADD3 UR5, UPT, UPT, UR20, 0x100, URZ ;  /* 0x0000010014057890 */ /* 0x000fe2000fffe0ff */
[----:B-1----:R-:W-:-:S03]  /*4290*/  SHF.L.U32 R5, R8, 0x1f, RZ ;  /* 0x0000001f08057819 */ /* 0x002fc600000006ff */
[----:B------:R-:W-:-:S09]  /*42a0*/  ULEA UR4, UR24, UR5, 0x3 ;  /* 0x0000000518047291 */ /* 0x000fd2000f8e18ff */
[----:B------:R-:W1:Y:S02]  /*42b0*/  SYNCS.PHASECHK.TRANS64.TRYWAIT P0, [UR4], R5 ;  /* 0x00000005ff0075a7 */ /* 0x000e640008001104 */
[----:B-1----:R-:W-:Y:S05]  /*42c0*/  @!P0 BRA `(.L_x_77) ;  /* 0x00000058003c8947 */ /* 0x002fea0003800000 */
.L_x_180:
[----:B------:R-:W-:-:S04]  /*42d0*/  UIADD3 UR4, UPT, UPT, UR24, 0x1, URZ ;  /* 0x0000000118047890 */ /* 0x000fc8000fffe0ff */
[----:B------:R-:W-:-:S04]  /*42e0*/  UISETP.NE.AND UP1, UPT, UR4, 0x2, UPT ;  /* 0x000000020400788c */ /* 0x000fc8000bf25270 */
[----:B------:R-:W-:Y:S02]  /*42f0*/  USEL UR6, URZ, 0x1, UP1 ;  /* 0x00000001ff067887 */ /* 0x000fe40008800000 */
[----:B------:R-:W-:-:S04]  /*4300*/  USEL UR4, UR4, URZ, UP1 ;  /* 0x000000ff04047287 */ /* 0x000fc80008800000 */
[----:B------:R-:W-:Y:S01]  /*4310*/  ULEA UR4, UR4, UR5, 0x3 ;  /* 0x0000000504047291 */ /* 0x000fe2000f8e18ff */
[----:B-1----:R-:W-:-:S04]  /*4320*/  LOP3.LUT R5, R8, UR6, RZ, 0x3c, !PT ;  /* 0x0000000608057c12 */ /* 0x002fc8000f8e3cff */
[----:B------:R-:W-:Y:S01]  /*4330*/  SHF.L.U32 R5, R5, 0x1f, RZ ;  /* 0x0000001f05057819 */ /* 0x000fe200000006ff */
[----:B--2---:R-:W-:-:S04]  /*4340*/  IMAD.U32 R0, RZ, RZ, UR4 ;  /* 0x00000004ff007e24 */ /* 0x004fc8000f8e00ff */
[----:B------:R1:W2:Y:S03]  /*4350*/  SYNCS.PHASECHK.TRANS64.TRYWAIT P0, [R0+URZ], R5 ;  /* 0x00000005000075a7 */ /* 0x0002a600080011ff */
[----:B--2---:R-:W-:Y:S05]  /*4360*/  @!P0 NANOSLEEP.SYNCS 0x989680 ;  /* 0x009896800000895d */ /* 0x004fea0003900000 */
[----:B------:R-:W2:Y:S02]  /*4370*/  @!P0 SYNCS.PHASECHK.TRANS64 P0, [R0+URZ], R5 ;  /* 0x00000005000085a7 */ /* 0x000ea400080010ff */
[----:B--2---:R-:W-:Y:S05]  /*4380*/  @P0 BRA `(.L_x_78) ;  /* 0x0000000000200947 */ /* 0x004fea0003800000 */
.L_x_79:
[----:B--2---:R2:W3:Y:S02]  /*4390*/  SYNCS.PHASECHK.TRANS64.TRYWAIT P0, [R0+URZ], R5 ;  /* 0x00000005000075a7 */ /* 0x0044e400080011ff */
[----:B---3--:R-:W-:Y:S05]  /*43a0*/  @!P0 NANOSLEEP.SYNCS 0x989680 ;  /* 0x009896800000895d */ /* 0x008fea0003900000 */
[----:B------:R-:W3:Y:S02]  /*43b0*/  @!P0 SYNCS.PHASECHK.TRANS64 P0, [R0+URZ], R5 ;  /* 0x00000005000085a7 */ /* 0x000ee400080010ff */
[----:B---3--:R-:W-:Y:S05]  /*43c0*/  @!P0 BRA `(.L_x_79) ;  /* 0xfffffffc00f08947 */ /* 0x008fea000383ffff */
[----:B------:R-:W-:Y:S05]  /*43d0*/  BRA `(.L_x_78) ;  /* 0x00000000000c7947 */ /* 0x000fea0003800000 */
.L_x_76:
[----:B------:R-:W-:-:S04]  /*43e0*/  UIADD3 UR4, UPT, UPT, UR20, 0x110, URZ ;  /* 0x0000011014047890 */ /* 0x000fc8000fffe0ff */
[----:B------:R-:W-:-:S09]  /*43f0*/  UPRMT UR4, UR37, 0x654, UR4 ;  /* 0x0000065425047896 */ /* 0x000fd20008000004 */
[----:B------:R-:W-:Y:S03]  /*4400*/  SYNCS.ARRIVE.TRANS64.RED.A1T0 RZ, [UR4], RZ ;  /* 0x000000ffffff79a7 */ /* 0x000fe60008100404 */
.L_x_78:
[----:B-12---:R-:W-:Y:S01]  /*4410*/  SHF.L.U32 R5, RZ, 0x1f, RZ ;  /* 0x0000001fff057819 */ /* 0x006fe200000006ff */
[----:B------:R-:W-:Y:S01]  /*4420*/  UIADD3 UR4, UPT, UPT, UR20, 0x110, URZ ;  /* 0x0000011014047890 */ /* 0x000fe2000fffe0ff */
[----:B------:R-:W-:Y:S02]  /*4430*/  PLOP3.LUT P0, PT, PT, PT, UP0, 0x80, 0x8 ;  /* 0x000000000008781c */ /* 0x000fe40003f0f008 */
[----:B------:R-:W1:Y:S02]  /*4440*/  SYNCS.PHASECHK.TRANS64.TRYWAIT P1, [UR20+0x110], R5 ;  /* 0x00011005ff0075a7 */ /* 0x000e640008021114 */
[----:B-1----:R-:W-:Y:S09]  /*4450*/  @!P1 BRA `(.L_x_80) ;  /* 0x0000005400f09947 */ /* 0x002ff20003800000 */
.L_x_182:
[----:B------:R-:W-:Y:S01]  /*4460*/  @!UP0 UPRMT UR4, UR37, 0x654, UR4 ;  /* 0x0000065425048896 */ /* 0x000fe20008000004 */
[----:B------:R-:W-:Y:S01]  /*4470*/  LOP3.LUT R2, R3, 0xffff, RZ, 0xc0, !PT ;  /* 0x0000ffff03027812 */ /* 0x000fe200078ec0ff */
[----:B------:R-:W-:Y:S02]  /*4480*/  IMAD.MOV.U32 R3, RZ, RZ, 0xffff ;  /* 0x0000ffffff037424 */ /* 0x000fe400078e00ff */
[----:B-1----:R-:W-:Y:S01]  /*4490*/  IMAD.MOV.U32 R5, RZ, RZ, 0x1 ;  /* 0x00000001ff057424 */ /* 0x002fe200078e00ff */
[----:B------:R-:W-:-:S04]  /*44a0*/  SHF.R.U32.HI R2, RZ, 0x5, R2 ;  /* 0x00000005ff027819 */ /* 0x000fc80000011602 */
[----:B------:R-:W-:Y:S01]  /*44b0*/  @!P0 SYNCS.ARRIVE.TRANS64.RED.A1T0 RZ, [UR4], RZ ;  /* 0x000000ffffff89a7 */ /* 0x000fe20008100404 */
[----:B------:R-:W-:Y:S01]  /*44c0*/  NOP ;  /* 0x0000000000007918 */ /* 0x000fe20000000000 */
[----:B------:R-:W1:Y:S01]  /*44d0*/  LDS R0, [UR8+0x14] ;  /* 0x00001408ff007984 */ /* 0x000e620008000800 */
[-C--:B------:R-:W-:Y:S02]  /*44e0*/  SHF.L.U32 R3, R3, R2.reuse, RZ ;  /* 0x0000000203037219 */ /* 0x080fe400000006ff */
[----:B------:R-:W-:Y:S02]  /*44f0*/  SHF.L.U32 R5, R5, R2, RZ ;  /* 0x0000000205057219 */ /* 0x000fe400000006ff */
[----:B-1----:R-:W-:-:S04]  /*4500*/  LOP3.LUT R0, R0, R3, RZ, 0xc0, !PT ;  /* 0x0000000300007212 */ /* 0x002fc800078ec0ff */
[----:B------:R-:W-:-:S13]  /*4510*/  ISETP.NE.AND P0, PT, R0, R3, PT ;  /* 0x000000030000720c */ /* 0x000fda0003f05270 */
[----:B------:R-:W-:Y:S05]  /*4520*/  @P0 BRA `(.L_x_81) ;  /* 0x00000000005c0947 */ /* 0x000fea0003800000 */
[----:B------:R-:W1:Y:S02]  /*4530*/  LDS R0, [UR8+0x18] ;  /* 0x00001808ff007984 */ /* 0x000e640008000800 */
[----:B-1----:R-:W-:-:S04]  /*4540*/  LOP3.LUT R0, R0, R5, RZ, 0xc0, !PT ;  /* 0x0000000500007212 */ /* 0x002fc800078ec0ff */
[----:B------:R-:W-:-:S13]  /*4550*/  ISETP.NE.AND P0, PT, R0, R5, PT ;  /* 0x000000050000720c */ /* 0x000fda0003f05270 */
[----:B------:R-:W-:Y:S05]  /*4560*/  @P0 BRA `(.L_x_82) ;  /* 0x0000000000400947 */ /* 0x000fea0003800000 */
[----:B------:R-:W-:Y:S01]  /*4570*/  R2UR UR4, R3 ;  /* 0x00000000030472ca */ /* 0x000fe200000e0000 */
[----:B------:R-:W1:Y:S01]  /*4580*/  S2R R2, SR_LANEID ;  /* 0x0000000000027919 */ /* 0x000e620000000000 */
[----:B------:R-:W-:-:S04]  /*4590*/  LOP3.LUT R5, RZ, R5, RZ, 0x33, !PT ;  /* 0x00000005ff057212 */ /* 0x000fc800078e33ff */
[----:B------:R-:W2:Y:S07]  /*45a0*/  REDUX UR6, R5 ;  /* 0x00000000050673c4 */ /* 0x000eae0000000000 */
[----:B------:R-:W-:-:S03]  /*45b0*/  ULOP3.LUT UR5, URZ, UR4, URZ, 0x33, !UPT ;  /* 0x00000004ff057292 */ /* 0x000fc6000f8e33ff */
[----:B------:R-:W-:Y:S02]  /*45c0*/  VOTEU.ANY UR4, UPT, PT ;  /* 0x0000000000047886 */ /* 0x000fe400038e0100 */
[----:B------:R-:W-:Y:S01]  /*45d0*/  UFLO.U32 UR4, UR4 ;  /* 0x00000004000472bd */ /* 0x000fe200080e0000 */
[----:B------:R-:W-:-:S04]  /*45e0*/  IMAD.U32 R0, RZ, RZ, UR5 ;  /* 0x00000005ff007e24 */ /* 0x000fc8000f8e00ff */
[----:B------:R-:W3:Y:S02]  /*45f0*/  REDUX UR7, R0 ;  /* 0x00000000000773c4 */ /* 0x000ee40000000000 */
[----:B------:R1:W-:Y:S02]  /*4600*/  UTCATOMSWS.AND URZ, UR5 ;  /* 0x0000000500ff79e3 */ /* 0x0003e40008000000 */
[----:B-1----:R-:W-:Y:S01]  /*4610*/  ISETP.EQ.U32.AND P0, PT, R2, UR4, PT ;  /* 0x0000000402007c0c */ /* 0x002fe2000bf02070 */
[----:B--2---:R-:W-:Y:S02]  /*4620*/  IMAD.U32 R2, RZ, RZ, UR6 ;  /* 0x00000006ff027e24 */ /* 0x004fe4000f8e00ff */
[----:B---3--:R-:W-:-:S10]  /*4630*/  IMAD.U32 R3, RZ, RZ, UR7 ;  /* 0x00000007ff037e24 */ /* 0x008fd4000f8e00ff */
[----:B------:R1:W-:Y:S04]  /*4640*/  @P0 ATOMS.AND RZ, [UR8+0x14], R3 ;  /* 0x00001403ffff098c */ /* 0x0003e8000a800008 */
[----:B------:R1:W-:Y:S01]  /*4650*/  @P0 ATOMS.AND RZ, [UR8+0x18], R2 ;  /* 0x00001802ffff098c */ /* 0x0003e2000a800008 */
[----:B------:R-:W-:Y:S05]  /*4660*/  BRA `(.L_x_83) ;  /* 0x0000000000147947 */ /* 0x000fea0003800000 */
.L_x_82:
[----:B------:R-:W-:Y:S02]  /*4670*/  MOV R2, 0x4690 ;  /* 0x0000469000027802 */ /* 0x000fe40000000f00 */
[----:B----45:R-:W-:Y:S05]  /*4680*/  CALL.REL.NOINC `($__internal_0_$__cuda_sm10x_tcgen05_guardrail_trap_col_being_dealloced_not_returned_by_alloc) ;  /* 0x0000005800d47944 */ /* 0x030fea0003c00000 */
[----:B------:R-:W-:Y:S05]  /*4690*/  BRA `(.L_x_83) ;  /* 0x0000000000087947 */ /* 0x000fea0003800000 */
.L_x_81:
[----:B------:R-:W-:Y:S02]  /*46a0*/  MOV R2, 0x46c0 ;  /* 0x000046c000027802 */ /* 0x000fe40000000f00 */
[----:B----45:R-:W-:Y:S05]  /*46b0*/  CALL.REL.NOINC `($__internal_2_$__cuda_sm10x_tcgen05_guardrail_trap_unallocated_columns_being_dealloced) ;  /* 0x0000005800e07944 */ /* 0x030fea0003c00000 */
.L_x_83:
[----:B------:R-:W-:Y:S01]  /*46c0*/  NOP ;  /* 0x0000000000007918 */ /* 0x000fe20000000000 */
[----:B------:R-:W-:Y:S05]  /*46d0*/  EXIT ;  /* 0x000000000000794d */ /* 0x000fea0003800000 */
.L_x_55:
[----:B------:R-:W-:-:S09]  /*46e0*/  UISETP.NE.OR UP0, UPT, UR18, 0x3, !UP3 ;  /* 0x000000031200788c */ /* 0x000fd2000df05670 */
[----:B------:R-:W-:Y:S05]  /*46f0*/  BRA.U UP0, `(.L_x_84) ;  /* 0x0000001100b07547 */ /* 0x000fea000b800000 */
[----:B------:R-:W2:Y:S01]  /*4700*/  LDCU.64 UR4, c[0x0][0x888] ;  /* 0x00011100ff0477ac */ /* 0x000ea20008000a00 */
[----:B------:R-:W3:Y:S01]  /*4710*/  S2UR UR10, SR_CgaCtaId ;  /* 0x00000000000a79c3 */ /* 0x000ee20000008800 */
[----:B------:R-:W-:Y:S01]  /*4720*/  HFMA2 R10, -RZ, RZ, 0, 5.9604644775390625e-08 ;  /* 0x00000001ff0a7431 */ /* 0x000fe200000001ff */
[----:B------:R-:W-:Y:S01]  /*4730*/  MOV R9, RZ ;  /* 0x000000ff00097202 */ /* 0x000fe20000000f00 */
[----:B------:R-:W4:Y:S01]  /*4740*/  LDCU UR48, c[0x0][0x370] ;  /* 0x00006e00ff3077ac */ /* 0x000f220008000800 */
[----:B------:R-:W-:Y:S01]  /*4750*/  HFMA2 R0, -RZ, RZ, 0, 0.0078125 ;  /* 0x00002000ff007431 */ /* 0x000fe200000001ff */
[----:B------:R-:W4:Y:S03]  /*4760*/  LDCU.128 UR44, c[0x0][0xb10] ;  /* 0x00016200ff2c77ac */ /* 0x000f260008000c00 */
[----:B------:R-:W1:Y:S01]  /*4770*/  LDC.64 R12, c[0x0][0x348] ;  /* 0x0000d200ff0c7b82 */ /* 0x000e620000000a00 */
[----:B------:R-:W3:Y:S01]  /*4780*/  LDCU UR38, c[0x0][0x374] ;  /* 0x00006e80ff2677ac */ /* 0x000ee20008000800 */
[----:B------:R-:W3:Y:S01]  /*4790*/  LDCU.64 UR40, c[0x0][0x890] ;  /* 0x00011200ff2877ac */ /* 0x000ee20008000a00 */
[----:B------:R-:W3:Y:S01]  /*47a0*/  LDCU UR30, c[0x0][0xb0c] ;  /* 0x00016180ff1e77ac */ /* 0x000ee20008000800 */
[----:B--2---:R-:W-:Y:S01]  /*47b0*/  UISETP.NE.U32.AND UP0, UPT, UR4, URZ, UPT ;  /* 0x000000ff0400728c */ /* 0x004fe2000bf05070 */
[----:B------:R-:W2:Y:S01]  /*47c0*/  LDCU UR63, c[0x0][0xb20] ;  /* 0x00016400ff3f77ac */ /* 0x000ea20008000800 */
[----:B------:R-:W2:Y:S01]  /*47d0*/  LDCU UR4, c[0x0][0xb30] ;  /* 0x00016600ff0477ac */ /* 0x000ea20008000800 */
[----:B------:R-:W2:Y:S01]  /*47e0*/  LDCU.128 UR56, c[0x0][0x980] ;  /* 0x00013000ff3877ac */ /* 0x000ea20008000c00 */
[----:B------:R-:W-:Y:S01]  /*47f0*/  UMOV UR31, 0x400 ;  /* 0x00000400001f7882 */ /* 0x000fe20000000000 */
[----:B----4-:R-:W-:-:S02]  /*4800*/  UIMAD.WIDE.U32 UR6, UR48, UR44, URZ ;  /* 0x0000002c300672a5 */ /* 0x010fc4000f8e00ff */
[----:B---3--:R-:W-:Y:S02]  /*4810*/  UIMAD.WIDE.U32 UR8, UR38, UR47, URZ ;  /* 0x0000002f260872a5 */ /* 0x008fe4000f8e00ff */
[----:B------:R-:W-:Y:S02]  /*4820*/  ULEA UR31, UR10, UR31, 0x18 ;  /* 0x0000001f0a1f7291 */ /* 0x000fe4000f8ec0ff */
[----:B------:R-:W-:Y:S02]  /*4830*/  UISETP.NE.AND.EX UP5, UPT, UR5, URZ, UPT, UP0 ;  /* 0x000000ff0500728c */ /* 0x000fe4000bfa5300 */
[----:B------:R-:W-:Y:S02]  /*4840*/  UISETP.NE.U32.AND UP6, UPT, UR40, URZ, UPT ;  /* 0x000000ff2800728c */ /* 0x000fe4000bfc5070 */
[----:B------:R-:W-:Y:S02]  /*4850*/  UIADD3 UR50, UPT, UPT, UR31, 0xa8, URZ ;  /* 0x000000a81f327890 */ /* 0x000fe4000fffe0ff */
[----:B------:R-:W-:-:S02]  /*4860*/  UIADD3 UR49, UPT, UPT, UR31, 0xe8, URZ ;  /* 0x000000e81f317890 */ /* 0x000fc4000fffe0ff */
[----:B------:R-:W-:Y:S02]  /*4870*/  UIADD3 UR33, UPT, UPT, UR31, 0x90, URZ ;  /* 0x000000901f217890 */ /* 0x000fe4000fffe0ff */
[----:B------:R-:W-:Y:S02]  /*4880*/  UIADD3 UR25, UPT, UPT, UR31, 0x98, URZ ;  /* 0x000000981f197890 */ /* 0x000fe4000fffe0ff */
[----:B------:R-:W-:Y:S02]  /*4890*/  UIADD3 UR17, UPT, UPT, UR31, 0xa0, URZ ;  /* 0x000000a01f117890 */ /* 0x000fe4000fffe0ff */
[----:B------:R-:W-:Y:S02]  /*48a0*/  UISETP.NE.AND UP0, UPT, UR39, 0x1, UPT ;  /* 0x000000012700788c */ /* 0x000fe4000bf05270 */
[----:B------:R-:W-:Y:S01]  /*48b0*/  UISETP.NE.AND UP0, UPT, UR30, 0x1, UPT ;  /* 0x000000011e00788c */ /* 0x000fe2000bf05270 */
[----:B------:R-:W-:Y:S01]  /*48c0*/  UMOV UR61, UR7 ;  /* 0x00000007003d7c82 */ /* 0x000fe20008000000 */
[----:B------:R-:W-:Y:S01]  /*48d0*/  UMOV UR60, UR9 ;  /* 0x00000009003c7c82 */ /* 0x000fe20008000000 */
[----:B------:R-:W-:-:S02]  /*48e0*/  UISETP.GE.AND UP2, UPT, UR39, 0x1, UPT ;  /* 0x000000012700788c */ /* 0x000fc4000bf46270 */
[----:B------:R-:W-:Y:S02]  /*48f0*/  UISETP.NE.AND UP0, UPT, UR46, 0x1, UPT ;  /* 0x000000012e00788c */ /* 0x000fe4000bf05270 */
[----:B------:R-:W-:Y:S01]  /*4900*/  UPLOP3.LUT UP4, UPT, UPT, UPT, UPT, 0x40, 0x4 ;  /* 0x000000000004789c */ /* 0x000fe20003f8e870 */
[----:B------:R-:W3:Y:S01]  /*4910*/  LDCU.64 UR22, c[0x0][0xb28] ;  /* 0x00016500ff1677ac */ /* 0x000ee20008000a00 */
[----:B------:R-:W4:Y:S01]  /*4920*/  LDCU.64 UR42, c[0x0][0x990] ;  /* 0x00013200ff2a77ac */ /* 0x000f220008000a00 */
[----:B------:R-:W-:Y:S02]  /*4930*/  UISETP.NE.AND.EX UP6, UPT, UR41, URZ, UPT, UP6 ;  /* 0x000000ff2900728c */ /* 0x000fe4000bfc5360 */
[----:B------:R-:W-:Y:S02]  /*4940*/  UPRMT UR50, UR10, 0x654, UR50 ;  /* 0x000006540a327896 */ /* 0x000fe40008000032 */
[----:B------:R-:W-:Y:S02]  /*4950*/  UPRMT UR49, URZ, 0x654, UR49 ;  /* 0x00000654ff317896 */ /* 0x000fe40008000031 */
[----:B------:R-:W-:-:S02]  /*4960*/  UPRMT UR55, UR10, 0x654, UR33 ;  /* 0x000006540a377896 */ /* 0x000fc40008000021 */
[----:B------:R-:W-:Y:S02]  /*4970*/  UPRMT UR54, UR10, 0x654, UR25 ;  /* 0x000006540a367896 */ /* 0x000fe40008000019 */
[----:B------:R-:W-:Y:S02]  /*4980*/  UPRMT UR53, UR10, 0x654, UR17 ;  /* 0x000006540a357896 */ /* 0x000fe40008000011 */
[----:B------:R-:W-:Y:S02]  /*4990*/  USHF.R.U32.HI UR61, URZ, UR45, UR61 ;  /* 0x0000002dff3d7299 */ /* 0x000fe4000801163d */
[----:B--2---:R-:W-:Y:S02]  /*49a0*/  USHF.R.U32.HI UR60, URZ, UR63, UR60 ;  /* 0x0000003fff3c7299 */ /* 0x004fe4000801163c */
[----:B------:R-:W-:Y:S02]  /*49b0*/  UISETP.NE.AND UP3, UPT, UR4, 0x1, UPT ;  /* 0x000000010400788c */ /* 0x000fe4000bf65270 */
[----:B------:R-:W-:-:S02]  /*49c0*/  UISETP.NE.AND UP2, UPT, UR56, 0x1, UPT ;  /* 0x000000013800788c */ /* 0x000fc4000bf45270 */
[----:B-1-34-:R-:W-:-:S11]  /*49d0*/  UISETP.NE.AND UP0, UPT, UR59, 0x1, UPT ;  /* 0x000000013b00788c */ /* 0x01afd6000bf05270 */
.L_x_95:
[----:B------:R-:W-:Y:S04]  /*49e0*/  SHF.L.U32 R3, R9, 0x1f, RZ ;  /* 0x0000001f09037819 */ /* 0x000fe800000006ff */
[----:B-1----:R-:W1:Y:S02]  /*49f0*/  SYNCS.PHASECHK.TRANS64.TRYWAIT P0, [UR31+0xe0], R3 ;  /* 0x0000e003ff0075a7 */ /* 0x002e64000800111f */
[----:B-1----:R-:W-:Y:S05]  /*4a00*/  @!P0 BRA `(.L_x_85) ;  /* 0x00000050009c8947 */ /* 0x002fea0003800000 */
.L_x_184:
[----:B------:R-:W2:Y:S01]  /*4a10*/  LDS.128 R4, [UR31+0x120] ;  /* 0x0001201fff047984 */ /* 0x000ea20008000c00 */
[----:B------:R-:W-:Y:S01]  /*4a20*/  UISETP.GE.AND UP0, UPT, UR39, 0x1, UPT ;  /* 0x000000012700788c */ /* 0x000fe2000bf06270 */
[----:B------:R-:W-:Y:S01]  /*4a30*/  @!PT LDS RZ, [RZ] ;  /* 0x00000000fffff984 */ /* 0x000fe20000000800 */
[----:B------:R-:W-:Y:S01]  /*4a40*/  @!PT LDS RZ, [RZ] ;  /* 0x00000000fffff984 */ /* 0x000fe20000000800 */
[----:B------:R-:W-:Y:S01]  /*4a50*/  @!PT LDS RZ, [RZ] ;  /* 0x00000000fffff984 */ /* 0x000fe20000000800 */
[----:B------:R-:W-:Y:S01]  /*4a60*/  @!PT LDS RZ, [RZ] ;  /* 0x00000000fffff984 */ /* 0x000fe20000000800 */
[----:B------:R3:W-:Y:S06]  /*4a70*/  MEMBAR.ALL.CTA ;  /* 0x0000000000007992 */ /* 0x0007ec0000008000 */
[----:B---3--:R-:W3:Y:S02]  /*4a80*/  FENCE.VIEW.ASYNC.S ;  /* 0x00000000000073c6 */ /* 0x008ee40000000000 */
[----:B---3--:R-:W-:Y:S01]  /*4a90*/  SYNCS.ARRIVE.TRANS64.RED.A1T0 RZ, [UR49], RZ ;  /* 0x000000ffffff79a7 */ /* 0x008fe20008100431 */
[----:B--2---:R-:W-:Y:S11]  /*4aa0*/  LOP3.LUT P0, RZ, R6, 0x1, RZ, 0xc0, !PT ;  /* 0x0000000106ff7812 */ /* 0x004ff6000780c0ff */
[----:B------:R-:W-:Y:S02]  /*4ab0*/  @!UPT UIADD3 URZ, UPT, UPT, URZ, URZ, URZ ;  /* 0x000000fffffff290 */ /* 0x000fe4000fffe0ff */
[----:B------:R-:W-:Y:S01]  /*4ac0*/  VOTEU.ANY UP2, P0 ;  /* 0x0000000000ff7886 */ /* 0x000fe20000040100 */
[----:B------:R-:W-:Y:S11]  /*4ad0*/  PLOP3.LUT P0, PT, PT, PT, UP2, 0x80, 0x8 ;  /* 0x000000000008781c */ /* 0x000ff60003f0f028 */
[----:B------:R-:W-:Y:S02]  /*4ae0*/  @!UPT UIADD3 URZ, UPT, UPT, URZ, URZ, URZ ;  /* 0x000000fffffff290 */ /* 0x000fe4000fffe0ff */
[----:B-1----:R-:W-:Y:S02]  /*4af0*/  @P0 MOV R3, R4 ;  /* 0x0000000400030202 */ /* 0x002fe40000000f00 */
[----:B------:R-:W-:Y:S02]  /*4b00*/  @P0 LOP3.LUT R2, R5, 0xffff, RZ, 0xc0, !PT ;  /* 0x0000ffff05020812 */ /* 0x000fe400078ec0ff */
[----:B------:R-:W-:Y:S02]  /*4b10*/  @P0 R2UR UR5, R3 ;  /* 0x00000000030502ca */ /* 0x000fe400000e0000 */
[----:B------:R-:W-:Y:S11]  /*4b20*/  @P0 R2UR UR4, R2 ;  /* 0x00000000020402ca */ /* 0x000ff600000e0000 */
[----:B------:R-:W-:Y:S02]  /*4b30*/  @UP2 UMOV UR15, UR5 ;  /* 0x00000005000f2c82 */ /* 0x000fe40008000000 */
[----:B------:R-:W-:Y:S01]  /*4b40*/  @UP2 UMOV UR14, UR4 ;  /* 0x00000004000e2c82 */ /* 0x000fe20008000000 */
[----:B------:R-:W-:Y:S05]  /*4b50*/  BRA.U !UP0, `(.L_x_86) ;  /* 0x0000000108c07547 */ /* 0x000fea000b800000 */
[----:B------:R-:W-:Y:S02]  /*4b60*/  UIMAD.WIDE.U32 UR8, UR14, UR47, URZ ;  /* 0x0000002f0e0872a5 */ /* 0x000fe4000f8e00ff */
[----:B------:R-:W-:Y:S02]  /*4b70*/  UP2UR UR16, UPR, URZ, 0x4 ;  /* 0x00000004ff107883 */ /* 0x000fe40008000000 */
[----:B------:R-:W-:Y:S02]  /*4b80*/  UISETP.NE.AND UP2, UPT, UR46, 0x1, UPT ;  /* 0x000000012e00788c */ /* 0x000fe4000bf45270 */
[----:B------:R-:W-:Y:S02]  /*4b90*/  UIMAD.WIDE.U32 UR10, UR15, UR44, URZ ;  /* 0x0000002c0f0a72a5 */ /* 0x000fe4000f8e00ff */
[----:B------:R-:W-:Y:S02]  /*4ba0*/  USEL UR4, UR38, UR60, !UP2 ;  /* 0x0000003c26047287 */ /* 0x000fe4000d000000 */
[----:B------:R-:W-:Y:S02]  /*4bb0*/  UISETP.NE.AND UP0, UPT, UR30, 0x1, UPT ;  /* 0x000000011e00788c */ /* 0x000fe4000bf05270 */
[----:B------:R-:W-:Y:S02]  /*4bc0*/  UP2UR UR20, UPR, URZ, 0x2 ;  /* 0x00000002ff147883 */ /* 0x000fe40008000000 */
[----:B------:R-:W-:Y:S02]  /*4bd0*/  UISETP.NE.AND UP1, UPT, UR39, 0x1, UPT ;  /* 0x000000012700788c */ /* 0x000fe4000bf25270 */
[----:B------:R-:W-:Y:S02]  /*4be0*/  UIMAD.WIDE.U32 UR12, UR4, UR22, URZ ;  /* 0x00000016040c72a5 */ /* 0x000fe4000f8e00ff */
[----:B------:R-:W-:Y:S01]  /*4bf0*/  USEL UR7, UR48, UR61, !UP0 ;  /* 0x0000003d30077287 */ /* 0x000fe2000c000000 */
[----:B------:R-:W-:Y:S02]  /*4c00*/  UMOV UR5, UR9 ;  /* 0x0000000900057c82 */ /* 0x000fe40008000000 */
[----:B------:R-:W-:Y:S02]  /*4c10*/  USHF.R.U32.HI UR6, URZ, UR63, UR5 ;  /* 0x0000003fff067299 */ /* 0x000fe40008011605 */
[----:B------:R-:W-:Y:S02]  /*4c20*/  UIMAD.WIDE.U32 UR18, UR7, UR22, URZ ;  /* 0x00000016071272a5 */ /* 0x000fe4000f8e00ff */
[----:B------:R-:W-:Y:S02]  /*4c30*/  USEL UR6, UR14, UR6, !UP2 ;  /* 0x000000060e067287 */ /* 0x000fe4000d000000 */
[----:B------:R-:W-:Y:S01]  /*4c40*/  UISETP.NE.AND UP2, UPT, UR16, URZ, UPT ;  /* 0x000000ff1000728c */ /* 0x000fe2000bf45270 */
[----:B------:R-:W-:Y:S01]  /*4c50*/  UMOV UR5, UR11 ;  /* 0x0000000b00057c82 */ /* 0x000fe20008000000 */
[----:B------:R-:W-:Y:S02]  /*4c60*/  UIMAD.WIDE.U32 UR10, UR6, UR22, URZ ;  /* 0x00000016060a72a5 */ /* 0x000fe4000f8e00ff */
[----:B------:R-:W-:Y:S03]  /*4c70*/  USHF.R.U32.HI UR8, URZ, UR45, UR5 ;  /* 0x0000002dff087299 */ /* 0x000fe60008011605 */
[----:B------:R-:W-:Y:S02]  /*4c80*/  UMOV UR5, UR13 ;  /* 0x0000000d00057c82 */ /* 0x000fe40008000000 */
[----:B------:R-:W-:Y:S03]  /*4c90*/  @UP1 USHF.R.U32.HI UR4, URZ, UR23, UR5 ;  /* 0x00000017ff041299 */ /* 0x000fe60008011605 */
[----:B------:R-:W-:Y:S01]  /*4ca0*/  UMOV UR5, UR19 ;  /* 0x0000001300057c82 */ /* 0x000fe20008000000 */
[----:B------:R-:W-:Y:S02]  /*4cb0*/  UIMAD UR4, UR39, UR4, URZ ;  /* 0x00000004270472a4 */ /* 0x000fe4000f8e02ff */
[----:B------:R-:W-:Y:S02]  /*4cc0*/  @UP1 USHF.R.U32.HI UR7, URZ, UR23, UR5 ;  /* 0x00000017ff071299 */ /* 0x000fe40008011605 */
[----:B------:R-:W-:Y:S02]  /*4cd0*/  USEL UR5, UR15, UR8, !UP0 ;  /* 0x000000080f057287 */ /* 0x000fe4000c000000 */
[----:B------:R-:W-:Y:S02]  /*4ce0*/  UIMAD UR8, UR39, UR7, URZ ;  /* 0x00000007270872a4 */ /* 0x000fe4000f8e02ff */
[----:B------:R-:W-:Y:S03]  /*4cf0*/  UISETP.GE.AND UP0, UPT, UR6, UR4, UPT ;  /* 0x000000040600728c */ /* 0x000fe6000bf06270 */
[----:B------:R-:W-:Y:S01]  /*4d00*/  UMOV UR4, UR11 ;  /* 0x0000000b00047c82 */ /* 0x000fe20008000000 */
[----:B------:R-:W-:Y:S02]  /*4d10*/  UISETP.GE.OR UP0, UPT, UR5, UR8, UP0 ;  /* 0x000000080500728c */ /* 0x000fe40008706670 */
[----:B------:R-:W-:Y:S02]  /*4d20*/  USHF.R.U32.HI UR4, URZ, UR23, UR4 ;  /* 0x00000017ff047299 */ /* 0x000fe40008011604 */
[----:B------:R-:W-:Y:S02]  /*4d30*/  UIMAD.WIDE.U32 UR8, UR5, UR22, URZ ;  /* 0x00000016050872a5 */ /* 0x000fe4000f8e00ff */
[----:B------:R-:W-:Y:S04]  /*4d40*/  USEL UR10, UR6, UR4, !UP1 ;  /* 0x00000004060a7287 */ /* 0x000fe8000c800000 */
[----:B------:R-:W-:Y:S01]  /*4d50*/  UIADD3 UR11, UPT, UPT, -UR10, URZ, URZ ;  /* 0x000000ff0a0b7290 */ /* 0x000fe2000fffe1ff */
[----:B------:R-:W-:Y:S02]  /*4d60*/  @!UP0 UMOV UR4, UR9 ;  /* 0x0000000900048c82 */ /* 0x000fe40008000000 */
[----:B------:R-:W-:Y:S02]  /*4d70*/  @!UP0 USHF.R.U32.HI UR4, URZ, UR23, UR4 ;  /* 0x00000017ff048299 */ /* 0x000fe40008011604 */
[----:B------:R-:W-:Y:S02]  /*4d80*/  UIMAD UR8, UR39, UR11, UR6 ;  /* 0x0000000b270872a4 */ /* 0x000fe4000f8e0206 */
[----:B------:R-:W-:Y:S02]  /*4d90*/  @!UP0 USEL UR4, UR5, UR4, !UP1 ;  /* 0x0000000405048287 */ /* 0x000fe4000c800000 */
[----:B------:R-:W-:Y:S02]  /*4da0*/  UISETP.NE.AND UP1, UPT, UR20, URZ, UPT ;  /* 0x000000ff1400728c */ /* 0x000fe4000bf25270 */
[----:B------:R-:W-:Y:S02]  /*4db0*/  @!UP0 UIMAD UR8, UR7, UR8, UR4 ;  /* 0x00000008070882a4 */ /* 0x000fe4000f8e0204 */
[----:B------:R-:W-:Y:S02]  /*4dc0*/  @!UP0 UIADD3 UR9, UPT, UPT, UR10, -UR4, URZ ;  /* 0x800000040a098290 */ /* 0x000fe4000fffe0ff */
[----:B------:R-:W-:Y:S02]  /*4dd0*/  UIADD3 UR4, UPT, UPT, -UR5, URZ, URZ ;  /* 0x000000ff05047290 */ /* 0x000fe4000fffe1ff */
[----:B------:R-:W-:Y:S02]  /*4de0*/  UIADD3 UR7, UPT, UPT, -UR6, URZ, URZ ;  /* 0x000000ff06077290 */ /* 0x000fe4000fffe1ff */
[----:B------:R-:W-:Y:S02]  /*4df0*/  @!UP0 UIMAD UR6, UR9, UR39, UR5 ;  /* 0x00000027090682a4 */ /* 0x000fe4000f8e0205 */
[----:B------:R-:W-:Y:S02]  /*4e00*/  UIMAD UR15, UR30, UR4, UR15 ;  /* 0x000000041e0f72a4 */ /* 0x000fe4000f8e020f */
[----:B------:R-:W-:Y:S01]  /*4e10*/  UIMAD UR4, UR46, UR7, UR14 ;  /* 0x000000072e0472a4 */ /* 0x000fe2000f8e020e */
[----:B------:R-:W-:Y:S02]  /*4e20*/  @!UP0 UMOV UR5, UR8 ;  /* 0x0000000800058c82 */ /* 0x000fe40008000000 */
[----:B------:R-:W-:Y:S02]  /*4e30*/  UIMAD UR15, UR5, UR30, UR15 ;  /* 0x0000001e050f72a4 */ /* 0x000fe4000f8e020f */
[----:B------:R-:W-:Y:S11]  /*4e40*/  UIMAD UR14, UR6, UR46, UR4 ;  /* 0x0000002e060e72a4 */ /* 0x000ff6000f8e0204 */
[----:B------:R-:W-:Y:S01]  /*4e50*/  @!UPT UIADD3 URZ, UPT, UPT, URZ, URZ, URZ ;  /* 0x000000fffffff290 */ /* 0x000fe2000fffe0ff */
.L_x_86:
[----:B------:R-:W1:Y:S01]  /*4e60*/  @!UP3 LDCU.128 UR8, c[0x0][0xb10] ;  /* 0x00016200ff08b7ac */ /* 0x000e620008000c00 */
[----:B------:R-:W-:Y:S02]  /*4e70*/  ISETP.NE.U32.AND P1, PT, RZ, UR40, PT ;  /* 0x00000028ff007c0c */ /* 0x000fe4000bf25070 */
[----:B------:R-:W-:Y:S02]  /*4e80*/  SHF.L.U32 R8, R10, 0x1f, RZ ;  /* 0x0000001f0a087819 */ /* 0x000fe400000006ff */
[----:B------:R-:W-:Y:S01]  /*4e90*/  ISETP.NE.AND.EX P1, PT, RZ, UR41, PT, P1 ;  /* 0x00000029ff007c0c */ /* 0x000fe2000bf25310 */
[----:B------:R-:W2:Y:S01]  /*4ea0*/  @!UP3 LDCU UR5, c[0x0][0xb0c] ;  /* 0x00016180ff05b7ac */ /* 0x000ea20008000800 */
[----:B------:R-:W-:Y:S02]  /*4eb0*/  USHF.L.U32 UR34, UR21, 0x6, URZ ;  /* 0x0000000615227899 */ /* 0x000fe400080006ff */
[----:B-1----:R-:W-:Y:S07]  /*4ec0*/  UIMAD.WIDE.U32 UR6, UR15, UR8, URZ ;  /* 0x000000080f0672a5 */ /* 0x002fee000f8e00ff */
[----:B------:R-:W-:Y:S01]  /*4ed0*/  @!UP3 UMOV UR4, UR7 ;  /* 0x000000070004bc82 */ /* 0x000fe20008000000 */
[----:B--2---:R-:W-:Y:S02]  /*4ee0*/  @!UP3 UISETP.NE.AND UP0, UPT, UR5, 0x1, UPT ;  /* 0x000000010500b88c */ /* 0x004fe4000bf05270 */
[----:B------:R-:W-:Y:S02]  /*4ef0*/  @!UP3 USHF.R.U32.HI UR4, URZ, UR9, UR4 ;  /* 0x00000009ff04b299 */ /* 0x000fe40008011604 */
[----:B------:R-:W-:Y:S02]  /*4f00*/  UIMAD.WIDE.U32 UR6, UR14, UR11, URZ ;  /* 0x0000000b0e0672a5 */ /* 0x000fe4000f8e00ff */
[----:B------:R-:W-:Y:S02]  /*4f10*/  @!UP3 USEL UR8, UR15, UR4, !UP0 ;  /* 0x000000040f08b287 */ /* 0x000fe4000c000000 */
[----:B------:R-:W-:Y:S03]  /*4f20*/  @!UP3 UISETP.NE.AND UP0, UPT, UR10, 0x1, UPT ;  /* 0x000000010a00b88c */ /* 0x000fe6000bf05270 */
[----:B------:R-:W-:Y:S02]  /*4f30*/  @!UP3 UMOV UR6, UR7 ;  /* 0x000000070006bc82 */ /* 0x000fe40008000000 */
[----:B------:R-:W1:Y:S02]  /*4f40*/  @!UP3 LDCU UR4, c[0x0][0xb20] ;  /* 0x00016400ff04b7ac */ /* 0x000e640008000800 */
[----:B-1----:R-:W-:Y:S04]  /*4f50*/  @!UP3 USHF.R.U32.HI UR6, URZ, UR4, UR6 ;  /* 0x00000004ff06b299 */ /* 0x002fe80008011606 */
[----:B------:R-:W-:Y:S04]  /*4f60*/  @!UP3 USEL UR6, UR14, UR6, !UP0 ;  /* 0x000000060e06b287 */ /* 0x000fe8000c000000 */
[----:B------:R-:W-:Y:S02]  /*4f70*/  @!UP3 UIADD3 UR4, UPT, UPT, -UR8, UR6, URZ ;  /* 0x000000060804b290 */ /* 0x000fe4000fffe1ff */
[----:B------:R-:W-:Y:S02]  /*4f80*/  @!UP3 UIADD3 UR6, UPT, UPT, UR8, -UR6, URZ ;  /* 0x800000060806b290 */ /* 0x000fe4000fffe0ff */
[----:B------:R-:W-:Y:S02]  /*4f90*/  @!UP3 UIMAD UR15, UR4, UR5, UR15 ;  /* 0x00000005040fb2a4 */ /* 0x000fe4000f8e020f */
[----:B------:R-:W-:Y:S01]  /*4fa0*/  @!UP3 UIMAD UR14, UR6, UR10, UR14 ;  /* 0x0000000a060eb2a4 */ /* 0x000fe2000f8e020e */
[----:B------:R-:W-:Y:S11]  /*4fb0*/  BRA.U UP4, `(.L_x_87) ;  /* 0x0000000104107547 */ /* 0x000ff6000b800000 */
[----:B------:R-:W-:Y:S04]  /*4fc0*/  MOV R2, UR62 ;  /* 0x0000003e00027c02 */ /* 0x000fe80008000f00 */
[----:B------:R-:W-:Y:S04]  /*4fd0*/  SHF.L.U32 R3, R2, 0x1f, RZ ;  /* 0x0000001f02037819 */ /* 0x000fe800000006ff */
[----:B------:R-:W1:Y:S02]  /*4fe0*/  SYNCS.PHASECHK.TRANS64.TRYWAIT P2, [UR31+0xd8], R3 ;  /* 0x0000d803ff0075a7 */ /* 0x000e64000804111f */
[----:B-1----:R-:W-:Y:S05]  /*4ff0*/  @!P2 BRA `(.L_x_88) ;  /* 0x0000004c0038a947 */ /* 0x002fea0003800000 */
.L_x_87:
[----:B------:R-:W-:Y:S05]  /*5000*/  BRA.U !UP6, `(.L_x_89) ;  /* 0x000000010e387547 */ /* 0x000fea000b800000 */
[----:B------:R-:W-:Y:S01]  /*5010*/  UPLOP3.LUT UP1, UPT, UPT, UPT, UP5, 0x80, 0x8 ;  /* 0x000000000008789c */ /* 0x000fe20003f2f050 */
[----:B-1----:R-:W-:Y:S01]  /*5020*/  HFMA2 R2, -RZ, RZ, 0, 5.9604644775390625e-08 ;  /* 0x00000001ff027431 */ /* 0x002fe200000001ff */
[----:B------:R-:W1:Y:S01]  /*5030*/  LDCU.64 UR8, c[0x0][0x358] ;  /* 0x00006b00ff0877ac */ /* 0x000e620008000a00 */
[----:B------:R-:W-:Y:S03]  /*5040*/  IMAD.MOV.U32 R69, RZ, RZ, 0x1 ;  /* 0x00000001ff457424 */ /* 0x000fe600078e00ff */
[----:B------:R-:W-:Y:S05]  /*5050*/  PLOP3.LUT P2, PT, PT, PT, UP1, 0x80, 0x8 ;  /* 0x000000000008781c */ /* 0x000fea0003f4f018 */
[----:B------:R-:W2:Y:S01]  /*5060*/  @UP1 LDCU.64 UR4, c[0x0][0x888] ;  /* 0x00011100ff0417ac */ /* 0x000ea20008000a00 */
[----:B------:R-:W-:Y:S07]  /*5070*/  @UP1 UIMAD UR6, UR52, UR40, URZ ;  /* 0x00000028340612a4 */ /* 0x000fee000f8e02ff */
[----:B------:R-:W-:Y:S01]  /*5080*/  @!P2 PRMT R69, R2, 0x7610, R69 ;  /* 0x000076100245a816 */ /* 0x000fe20000000045 */
[----:B--2---:R-:W-:Y:S06]  /*5090*/  @UP1 UIMAD.WIDE UR4, UR6, 0x4, UR4 ;  /* 0x00000004060418a5 */ /* 0x004fec000f8e0204 */
[----:B------:R-:W-:Y:S01]  /*50a0*/  IMAD.U32 R14, RZ, RZ, UR4 ;  /* 0x00000004ff0e7e24 */ /* 0x000fe2000f8e00ff */
[----:B------:R-:W-:Y:S04]  /*50b0*/  MOV R15, UR5 ;  /* 0x00000005000f7c02 */ /* 0x000fe80008000f00 */
[----:B------:R-:W2:Y:S01]  /*50c0*/  @!UP1 LDCU UR4, c[0x0][0x880] ;  /* 0x00011000ff0497ac */ /* 0x000ea20008000800 */
[----:B-1---5:R3:W5:Y:S02]  /*50d0*/  @P2 LDG.E R27, desc[UR8][R14.64] ;  /* 0x000000080e1b2981 */ /* 0x022764000c1e1900 */
[----:B--23--:R-:W-:Y:S07]  /*50e0*/  @!P2 IMAD.U32 R27, RZ, RZ, UR4 ;  /* 0x00000004ff1bae24 */ /* 0x00cfee000f8e00ff */
.L_x_89:
[----:B-----5:R-:W-:Y:S01]  /*50f0*/  @!P1 FSETP.EQ.AND P3, PT, R27, RZ, PT ;  /* 0x000000ff1b00920b */ /* 0x020fe20003f62000 */
[----:B------:R-:W-:Y:S01]  /*5100*/  @!UPT UIADD3 URZ, UPT, UPT, URZ, URZ, URZ ;  /* 0x000000fffffff290 */ /* 0x000fe2000fffe0ff */
[----:B------:R-:W-:Y:S11]  /*5110*/  @!P1 BRA `(.L_x_90) ;  /* 0x0000000000149947 */ /* 0x000ff60003800000 */
[----:B------:R-:W-:Y:S02]  /*5120*/  LOP3.LUT P1, RZ, R69, 0xff, RZ, 0xc0, !PT ;  /* 0x000000ff45ff7812 */ /* 0x000fe4000782c0ff */
[----:B------:R-:W-:Y:S04]  /*5130*/  PLOP3.LUT P3, PT, PT, PT, UP1, 0x80, 0x8 ;  /* 0x000000000008781c */ /* 0x000fe80003f6f018 */
[----:B------:R-:W-:Y:S07]  /*5140*/  PLOP3.LUT P3, PT, P3, PT, PT, 0x8, 0x80 ;  /* 0x000000000080781c */ /* 0x000fee0001f6e170 */
[----:B------:R-:W-:Y:S11]  /*5150*/  @P1 FSETP.EQ.AND P3, PT, R27, RZ, PT ;  /* 0x000000ff1b00120b */ /* 0x000ff60003f62000 */
[----:B------:R-:W-:Y:S02]  /*5160*/  @!UPT UIADD3 URZ, UPT, UPT, URZ, URZ, URZ ;  /* 0x000000fffffff290 */ /* 0x000fe4000fffe0ff */
.L_x_90:
[----:B------:R-:W-:Y:S01]  /*5170*/  USHF.L.U32 UR35, UR51, 0x7, URZ ;  /* 0x0000000733237899 */ /* 0x000fe200080006ff */
[----:B------:R-:W2:Y:S01]  /*5180*/  SYNCS.PHASECHK.TRANS64.TRYWAIT P1, [UR31+0xb0], R8 ;  /* 0x0000b008ff0075a7 */ /* 0x000ea2000802111f */
[----:B------:R-:W-:Y:S02]  /*5190*/  UISETP.NE.AND UP0, UPT, UR56, 0x1, UPT ;  /* 0x000000013800788c */ /* 0x000fe4000bf05270 */
[----:B------:R-:W-:Y:S01]  /*51a0*/  UIMAD.WIDE.U32 UR4, UR35, UR57, URZ ;  /* 0x00000039230472a5 */ /* 0x000fe2000f8e00ff */
[----:B------:R-:W-:Y:S04]  /*51b0*/  ELECT P2, URZ, PT ;  /* 0x0000000000ff782f */ /* 0x000fe80003840000 */
[----:B------:R-:W-:Y:S02]  /*51c0*/  PLOP3.LUT P2, PT, P3, P2, PT, 0xf2, 0x2f ;  /* 0x00000000002f781c */ /* 0x000fe40001f45e72 */
[----:B------:R-:W-:Y:S02]  /*51d0*/  UMOV UR4, UR5 ;  /* 0x0000000500047c82 */ /* 0x000fe40008000000 */
[----:B------:R-:W-:Y:S04]  /*51e0*/  USHF.R.U32.HI UR4, URZ, UR58, UR4 ;  /* 0x0000003aff047299 */ /* 0x000fe80008011604 */
[----:B------:R-:W-:Y:S02]  /*51f0*/  USEL UR36, UR35, UR4, !UP0 ;  /* 0x0000000423247287 */ /* 0x000fe4000c000000 */
[----:B------:R-:W-:Y:S02]  /*5200*/  UISETP.NE.AND UP0, UPT, UR59, 0x1, UPT ;  /* 0x000000013b00788c */ /* 0x000fe4000bf05270 */
[----:B------:R-:W-:Y:S07]  /*5210*/  UIMAD.WIDE.U32 UR4, UR36, UR42, URZ ;  /* 0x0000002a240472a5 */ /* 0x000fee000f8e00ff */
[----:B------:R-:W-:Y:S02]  /*5220*/  UMOV UR4, UR5 ;  /* 0x0000000500047c82 */ /* 0x000fe40008000000 */
[----:B------:R-:W-:Y:S04]  /*5230*/  USHF.R.U32.HI UR4, URZ, UR43, UR4 ;  /* 0x0000002bff047299 */ /* 0x000fe80008011604 */
[----:B------:R-:W-:Y:S02]  /*5240*/  USEL UR37, UR36, UR4, !UP0 ;  /* 0x0000000424257287 */ /* 0x000fe4000c000000 */
[----:B------:R-:W-:Y:S02]  /*5250*/  UIADD3 UR4, UPT, UPT, -UR36, URZ, URZ ;  /* 0x000000ff24047290 */ /* 0x000fe4000fffe1ff */
[----:B------:R-:W-:Y:S02]  /*5260*/  UIADD3 UR5, UPT, UPT, -UR37, URZ, URZ ;  /* 0x000000ff25057290 */ /* 0x000fe4000fffe1ff */
[----:B------:R-:W-:Y:S02]  /*5270*/  UIMAD UR35, UR56, UR4, UR35 ;  /* 0x00000004382372a4 */ /* 0x000fe4000f8e0223 */
[----:B------:R-:W-:Y:S01]  /*5280*/  UIMAD UR36, UR59, UR5, UR36 ;  /* 0x000000053b2472a4 */ /* 0x000fe2000f8e0224 */
[----:B--2---:R-:W-:Y:S11]  /*5290*/  @!P1 BRA `(.L_x_91) ;  /* 0x0000004800a89947 */ /* 0x004ff60003800000 */
.L_x_187:
[----:B------:R-:W-:Y:S01]  /*52a0*/  VOTEU.ALL UP0, P2 ;  /* 0x0000000000ff7886 */ /* 0x000fe20001000000 */
[----:B-1----:R-:W-:Y:S04]  /*52b0*/  @!P2 IADD3 R3, P1, PT, R12, 0x580, RZ ;  /* 0x000005800c03a810 */ /* 0x002fe80007f3e0ff */
[----:B------:R-:W-:Y:S01]  /*52c0*/  @!UP0 UPRMT UR4, URZ, 0x40, URZ ;  /* 0x00000040ff048896 */ /* 0x000fe200080000ff */
[----:B------:R-:W-:Y:S01]  /*52d0*/  @!P2 IMAD.X R2, RZ, RZ, R13, P1 ;  /* 0x000000ffff02a224 */ /* 0x000fe200008e060d */
[----:B------:R-:W-:Y:S01]  /*52e0*/  @!P2 R2UR UR5, R3 ;  /* 0x000000000305a2ca */ /* 0x000fe200000e0000 */
[----:B------:R-:W-:Y:S02]  /*52f0*/  @!UP0 UIADD3 UR32, UPT, UPT, UR31, 0x200, URZ ;  /* 0x000002001f208890 */ /* 0x000fe4000fffe0ff */
[----:B------:R-:W-:Y:S02]  /*5300*/  @!UP0 UPRMT UR6, UR4, 0x5410, URZ ;  /* 0x0000541004068896 */ /* 0x000fe400080000ff */
[----:B------:R-:W-:Y:S01]  /*5310*/  @!P2 R2UR UR4, R2 ;  /* 0x000000000204a2ca */ /* 0x000fe200000e0000 */
[----:B------:R-:W-:Y:S07]  /*5320*/  VOTEU.ALL UP0, P2 ;  /* 0x0000000000ff7886 */ /* 0x000fee0001000000 */
[----:B------:R-:W-:Y:S05]  /*5330*/  IMAD.U32 R2, RZ, RZ, UR5 ;  /* 0x00000005ff027e24 */ /* 0x000fea000f8e00ff */
[----:B------:R-:W-:Y:S01]  /*5340*/  IMAD.U32 R3, RZ, RZ, UR4 ;  /* 0x00000004ff037e24 */ /* 0x000fe2000f8e00ff */
[----:B------:R-:W-:Y:S01]  /*5350*/  @!P2 R2UR UR4, R2 ;  /* 0x000000000204a2ca */ /* 0x000fe200000e0000 */
[----:B------:R-:W-:Y:S03]  /*5360*/  @!P2 IMAD.MOV.U32 R2, RZ, RZ, 0x2000 ;  /* 0x00002000ff02a424 */ /* 0x000fe600078e00ff */
[----:B------:R-:W-:Y:S11]  /*5370*/  @!P2 R2UR UR5, R3 ;  /* 0x000000000305a2ca */ /* 0x000ff600000e0000 */
[----:B------:R-:W-:Y:S02]  /*5380*/  @!UPT UIADD3 URZ, UPT, UPT, URZ, URZ, URZ ;  /* 0x000000fffffff290 */ /* 0x000fe4000fffe0ff */
[----:B------:R1:W-:Y:S01]  /*5390*/  @!UP0 UTMALDG.4D.IM2COL [UR32], [UR4], UR6 ;  /* 0x00000020040083b4 */ /* 0x0003e20008058006 */
[----:B------:R1:W-:Y:S01]  /*53a0*/  @!P2 SYNCS.ARRIVE.TRANS64.RED.A0TR RZ, [UR31+0x90], R2 ;  /* 0x00009002ffffa9a7 */ /* 0x0003e2000830041f */
[----:B------:R-:W-:Y:S01]  /*53b0*/  SYNCS.ARRIVE.TRANS64.RED.A1T0 RZ, [UR55], RZ ;  /* 0x000000ffffff79a7 */ /* 0x000fe20008100437 */
[----:B------:R-:W2:Y:S02]  /*53c0*/  SYNCS.PHASECHK.TRANS64.TRYWAIT P1, [UR31+0xb8], R8 ;  /* 0x0000b808ff0075a7 */ /* 0x000ea4000802111f */
[----:B-12---:R-:W-:Y:S05]  /*53d0*/  @!P1 BRA `(.L_x_92) ;  /* 0x0000004800709947 */ /* 0x006fea0003800000 */
.L_x_189:
[----:B------:R-:W-:Y:S01]  /*53e0*/  VOTEU.ALL UP0, P2 ;  /* 0x0000000000ff7886 */ /* 0x000fe20001000000 */
[----:B-1----:R-:W-:Y:S01]  /*53f0*/  @!P2 IADD3 R3, P1, PT, R12, 0x580, RZ ;  /* 0x000005800c03a810 */ /* 0x002fe20007f3e0ff */
[----:B------:R-:W-:Y:S01]  /*5400*/  UMOV UR27, UR35 ;  /* 0x00000023001b7c82 */ /* 0x000fe20008000000 */
[----:B------:R-:W-:Y:S01]  /*5410*/  UMOV UR28, UR36 ;  /* 0x00000024001c7c82 */ /* 0x000fe20008000000 */
[----:B------:R-:W-:Y:S01]  /*5420*/  UMOV UR29, UR37 ;  /* 0x00000025001d7c82 */ /* 0x000fe20008000000 */
[----:B------:R-:W-:Y:S01]  /*5430*/  @!UP0 UPRMT UR4, URZ, 0x40, URZ ;  /* 0x00000040ff048896 */ /* 0x000fe200080000ff */
[----:B------:R-:W-:Y:S01]  /*5440*/  @!P2 IMAD.X R2, RZ, RZ, R13, P1 ;  /* 0x000000ffff02a224 */ /* 0x000fe200008e060d */
[----:B------:R-:W-:Y:S01]  /*5450*/  @!P2 R2UR UR5, R3 ;  /* 0x000000000305a2ca */ /* 0x000fe200000e0000 */
[----:B------:R-:W-:Y:S02]  /*5460*/  @!UP0 UIADD3 UR26, UPT, UPT, UR34, 0x10, URZ ;  /* 0x00000010221a8890 */ /* 0x000fe4000fffe0ff */
[----:B------:R-:W-:Y:S02]  /*5470*/  @!UP0 UPRMT UR6, UR4, 0x5410, URZ ;  /* 0x0000541004068896 */ /* 0x000fe400080000ff */
[----:B------:R-:W-:Y:S01]  /*5480*/  @!P2 R2UR UR4, R2 ;  /* 0x000000000204a2ca */ /* 0x000fe200000e0000 */
[----:B------:R-:W-:Y:S01]  /*5490*/  @!UP0 UIADD3 UR24, UPT, UPT, UR31, 0x2200, URZ ;  /* 0x000022001f188890 */ /* 0x000fe2000fffe0ff */
[----:B------:R-:W-:Y:S06]  /*54a0*/  VOTEU.ALL UP0, P2 ;  /* 0x0000000000ff7886 */ /* 0x000fec0001000000 */
        /* <DEDUP_REMOVED lines=11> */
.L_x_191:
        /* <DEDUP_REMOVED lines=8> */
[----:B------:R-:W-:Y:S01]  /*55e0*/  @!UP0 UIADD3 UR18, UPT, UPT, UR34, 0x20, URZ ;  /* 0x0000002022128890 */ /* 0x000fe2000fffe0ff */
[----:B------:R-:W-:Y:S01]  /*55f0*/  @P0 SHF.R.U32.HI R4, RZ, 0x10, R5 ;  /* 0x00000010ff040819 */ /* 0x000fe20000011605 */
[----:B------:R-:W-:Y:S02]  /*5600*/  @!UP0 UPRMT UR6, UR4, 0x5410, URZ ;  /* 0x0000541004068896 */ /* 0x000fe400080000ff */
[----:B------:R-:W-:Y:S01]  /*5610*/  @!P2 R2UR UR4, R2 ;  /* 0x000000000204a2ca */ /* 0x000fe200000e0000 */
[----:B------:R-:W-:Y:S01]  /*5620*/  @!UP0 UIADD3 UR16, UPT, UPT, UR31, 0x4200, URZ ;  /* 0x000042001f108890 */ /* 0x000fe2000fffe0ff */
[----:B------:R-:W-:Y:S01]  /*5630*/  @P0 R2UR UR52, R4 ;  /* 0x00000000043402ca */ /* 0x000fe200000e0000 */
[----:B------:R-:W-:Y:S05]  /*5640*/  VOTEU.ALL UP0, P2 ;  /* 0x0000000000ff7886 */ /* 0x000fea0001000000 */
        /* <DEDUP_REMOVED lines=11> */
.L_x_193:
        /* <DEDUP_REMOVED lines=9> */
[----:B------:R-:W-:Y:S01]  /*5790*/  R2UR UR16, R77 ;  /* 0x000000004d1072ca */ /* 0x000fe200000e0000 */
[----:B------:R-:W-:Y:S01]  /*57a0*/  @!UP0 UPRMT UR6, UR4, 0x5410, URZ ;  /* 0x0000541004068896 */ /* 0x000fe200080000ff */
[----:B------:R-:W-:Y:S01]  /*57b0*/  R2UR UR7, R78 ;  /* 0x000000004e0772ca */ /* 0x000fe200000e0000 */
[----:B------:R-:W-:Y:S01]  /*57c0*/  @!UP0 UIADD3 UR8, UPT, UPT, UR31, 0x6200, URZ ;  /* 0x000062001f088890 */ /* 0x000fe2000fffe0ff */
[----:B------:R-:W-:Y:S01]  /*57d0*/  @!P2 R2UR UR4, R2 ;  /* 0x000000000204a2ca */ /* 0x000fe200000e0000 */
[----:B------:R-:W-:Y:S01]  /*57e0*/  @!UP0 UIADD3 UR9, UPT, UPT, UR31, 0xa8, URZ ;  /* 0x000000a81f098890 */ /* 0x000fe2000fffe0ff */
[----:B------:R-:W-:Y:S01]  /*57f0*/  LOP3.LUT R10, R10, 0x1, RZ, 0x3c, !PT ;  /* 0x000000010a0a7812 */ /* 0x000fe200078e3cff */
[----:B------:R-:W-:Y:S01]  /*5800*/  VOTEU.ALL UP0, P2 ;  /* 0x0000000000ff7886 */ /* 0x000fe20001000000 */
[----:B------:R-:W-:Y:S01]  /*5810*/  LOP3.LUT R9, R9, 0x1, RZ, 0x3c, !PT ;  /* 0x0000000109097812 */ /* 0x000fe200078e3cff */
[----:B------:R-:W-:Y:S02]  /*5820*/  UPLOP3.LUT UP4, UPT, UPT, UPT, UPT, 0x80, 0x8 ;  /* 0x000000000008789c */ /* 0x000fe40003f8f070 */
[----:B------:R-:W-:Y:S02]  /*5830*/  IMAD.U32 R2, RZ, RZ, UR5 ;  /* 0x00000005ff027e24 */ /* 0x000fe4000f8e00ff */
[----:B------:R-:W-:Y:S02]  /*5840*/  UIADD3 UR21, UPT, UPT, UR14, UR16, URZ ;  /* 0x000000100e157290 */ /* 0x000fe4000fffe0ff */
[----:B------:R-:W-:Y:S02]  /*5850*/  UIADD3 UR51, UPT, UPT, UR15, UR7, URZ ;  /* 0x000000070f337290 */ /* 0x000fe4000fffe0ff */
[----:B------:R-:W-:Y:S01]  /*5860*/  IMAD.U32 R3, RZ, RZ, UR4 ;  /* 0x00000004ff037e24 */ /* 0x000fe2000f8e00ff */
[----:B------:R-:W-:Y:S04]  /*5870*/  @!P2 R2UR UR4, R2 ;  /* 0x000000000204a2ca */ /* 0x000fe800000e0000 */
[----:B------:R-:W-:Y:S11]  /*5880*/  @!P2 R2UR UR5, R3 ;  /* 0x000000000305a2ca */ /* 0x000ff600000e0000 */
[----:B------:R-:W-:Y:S02]  /*5890*/  @!UPT UIADD3 URZ, UPT, UPT, URZ, URZ, URZ ;  /* 0x000000fffffff290 */ /* 0x000fe4000fffe0ff */
[----:B------:R1:W-:Y:S01]  /*58a0*/  @!UP0 UTMALDG.4D.IM2COL [UR8], [UR4], UR6 ;  /* 0x00000008040083b4 */ /* 0x0003e20008058006 */
[----:B------:R1:W-:Y:S01]  /*58b0*/  @!P2 SYNCS.ARRIVE.TRANS64.RED.A0TR RZ, [UR31+0xa8], R0 ;  /* 0x0000a800ffffa9a7 */ /* 0x0003e2000830041f */
[----:B------:R-:W-:Y:S01]  /*58c0*/  SYNCS.ARRIVE.TRANS64.RED.A1T0 RZ, [UR50], RZ ;  /* 0x000000ffffff79a7 */ /* 0x000fe20008100432 */
[----:B------:R-:W-:Y:S05]  /*58d0*/  BRA.U UP2, `(.L_x_95) ;  /* 0xfffffff102407547 */ /* 0x000fea000b83ffff */
[----:B------:R-:W-:-:S04]  /*58e0*/  SHF.L.U32 R3, R10, 0x1f, RZ ;  /* 0x0000001f0a037819 */ /* 0x000fc800000006ff */
[----:B------:R-:W2:Y:S02]  /*58f0*/  SYNCS.PHASECHK.TRANS64.TRYWAIT P0, [UR31+0xb0], R3 ;  /* 0x0000b003ff0075a7 */ /* 0x000ea4000800111f */
[----:B--2---:R-:W-:Y:S05]  /*5900*/  @!P0 BRA `(.L_x_96) ;  /* 0x00000044006c8947 */ /* 0x004fea0003800000 */
.L_x_195:
[----:B------:R-:W2:Y:S02]  /*5910*/  SYNCS.PHASECHK.TRANS64.TRYWAIT P0, [UR31+0xb8], R3 ;  /* 0x0000b803ff0075a7 */ /* 0x000ea4000800111f */
[----:B--2---:R-:W-:Y:S05]  /*5920*/  @!P0 BRA `(.L_x_97) ;  /* 0x00000044007c8947 */ /* 0x004fea0003800000 */
.L_x_197:
[----:B------:R-:W2:Y:S02]  /*5930*/  SYNCS.PHASECHK.TRANS64.TRYWAIT P0, [UR31+0xc0], R3 ;  /* 0x0000c003ff0075a7 */ /* 0x000ea4000800111f */
[----:B--2---:R-:W-:Y:S05]  /*5940*/  @!P0 BRA `(.L_x_98) ;  /* 0x00000044008c8947 */ /* 0x004fea0003800000 */
.L_x_199:
[----:B-1----:R-:W-:-:S07]  /*5950*/  MOV R0, UR31 ;  /* 0x0000001f00007c02 */ /* 0x002fce0008000f00 */
.L_x_99:
[----:B-1----:R-:W-:-:S04]  /*5960*/  SHF.L.U32 R3, R10, 0x1f, RZ ;  /* 0x0000001f0a037819 */ /* 0x002fc800000006ff */
[----:B------:R1:W2:Y:S03]  /*5970*/  SYNCS.PHASECHK.TRANS64.TRYWAIT P0, [R0+URZ+0xc8], R3 ;  /* 0x0000c803000075a7 */ /* 0x0002a600080011ff */
[----:B--2---:R-:W-:Y:S05]  /*5980*/  @!P0 NANOSLEEP.SYNCS 0x989680 ;  /* 0x009896800000895d */ /* 0x004fea0003900000 */
[----:B------:R-:W2:Y:S02]  /*5990*/  @!P0 SYNCS.PHASECHK.TRANS64 P0, [R0+URZ+0xc8], R3 ;  /* 0x0000c803000085a7 */ /* 0x000ea400080010ff */
[----:B--2---:R-:W-:Y:S05]  /*59a0*/  @P0 EXIT ;  /* 0x000000000000094d */ /* 0x004fea0003800000 */
[----:B------:R-:W-:Y:S05]  /*59b0*/  BRA `(.L_x_99) ;  /* 0xfffffffc00e87947 */ /* 0x000fea000383ffff */
.L_x_84:
[----:B------:R-:W-:-:S06]  /*59c0*/  UISETP.GE.AND UP0, UPT, UR18, 0x4, UPT ;  /* 0x000000041200788c */ /* 0x000fcc000bf06270 */
[----:B------:R-:W-:-:S13]  /*59d0*/  PLOP3.LUT P0, PT, PT, PT, UP0, 0x80, 0x8 ;  /* 0x000000000008781c */ /* 0x000fda0003f0f008 */
[----:B-1----:R-:W-:Y:S05]  /*59e0*/  @!P0 EXIT ;  /* 0x000000000000894d */ /* 0x002fea0003800000 */
[----:B------:R-:W1:Y:S08]  /*59f0*/  S2UR UR4, SR_CgaCtaId ;  /* 0x00000000000479c3 */ /* 0x000e700000008800 */
[----:B------:R-:W-:Y:S01]  /*5a00*/  BAR.SYNC.DEFER_BLOCKING 0x6, 0xa0 ;  /* 0x0182800000007b1d */ /* 0x000fe20000010000 */
[C---:B------:R-:W-:Y:S01]  /*5a10*/  IMAD.SHL.U32 R0, R67.reuse, 0x10, RZ ;  /* 0x0000001043007824 */ /* 0x040fe200078e00ff */
[C---:B------:R-:W-:Y:S01]  /*5a20*/  SHF.L.U32 R23, R67.reuse, 0x10, RZ ;  /* 0x0000001043177819 */ /* 0x040fe200000006ff */
[C---:B------:R-:W-:Y:S01]  /*5a30*/  IMAD.SHL.U32 R5, R67.reuse, 0x2, RZ ;  /* 0x0000000243057824 */ /* 0x040fe200078e00ff */
[----:B------:R-:W-:Y:S01]  /*5a40*/  LOP3.LUT R68, R67, 0x60, RZ, 0xc0, !PT ;  /* 0x0000006043447812 */ /* 0x000fe200078ec0ff */
[----:B------:R-:W-:Y:S01]  /*5a50*/  HFMA2 R65, -RZ, RZ, 0, 5.9604644775390625e-08 ;  /* 0x00000001ff417431 */ /* 0x000fe200000001ff */
[----:B------:R-:W-:-:S02]  /*5a60*/  UMOV UR49, 0x400 ;  /* 0x0000040000317882 */ /* 0x000fc40000000000 */
[----:B------:R-:W2:Y:S01]  /*5a70*/  LDC.64 R60, c[0x0][0x8b0] ;  /* 0x00022c00ff3c7b82 */ /* 0x000ea20000000a00 */
[----:B------:R-:W3:Y:S01]  /*5a80*/  LDCU.128 UR8, c[0x0][0xa80] ;  /* 0x00015000ff0877ac */ /* 0x000ee20008000c00 */
[----:B------:R-:W-:Y:S01]  /*5a90*/  LOP3.LUT R4, R0, 0x60, RZ, 0xc0, !PT ;  /* 0x0000006000047812 */ /* 0x000fe200078ec0ff */
[----:B------:R-:W-:Y:S01]  /*5aa0*/  HFMA2 R63, -RZ, RZ, 0, 0 ;  /* 0x00000000ff3f7431 */ /* 0x000fe200000001ff */
[----:B------:R-:W-:Y:S01]  /*5ab0*/  MOV R22, RZ ;  /* 0x000000ff00167202 */ /* 0x000fe20000000f00 */
[----:B------:R-:W-:Y:S01]  /*5ac0*/  IMAD.MOV.U32 R64, RZ, RZ, RZ ;  /* 0x000000ffff407224 */ /* 0x000fe200078e00ff */
[----:B------:R-:W-:Y:S01]  /*5ad0*/  LOP3.LUT R5, R4, 0xc, R5, 0xf8, !PT ;  /* 0x0000000c04057812 */ /* 0x000fe200078ef805 */
[----:B------:R-:W4:Y:S01]  /*5ae0*/  LDCU UR61, c[0x0][0x370] ;  /* 0x00006e00ff3d77ac */ /* 0x000f220008000800 */
[----:B------:R-:W2:Y:S01]  /*5af0*/  LDC.64 R42, c[0x0][0x8a8] ;  /* 0x00022a00ff2a7b82 */ /* 0x000ea20000000a00 */
[----:B------:R-:W-:Y:S02]  /*5b00*/  LOP3.LUT R23, R23, 0x600000, RZ, 0xc0, !PT ;  /* 0x0060000017177812 */ /* 0x000fe400078ec0ff */
[----:B------:R-:W-:Y:S01]  /*5b10*/  LOP3.LUT R5, R5, 0x790, R0, 0xf8, !PT ;  /* 0x0000079005057812 */ /* 0x000fe200078ef800 */
[----:B------:R-:W2:Y:S01]  /*5b20*/  LDCU UR45, c[0x0][0xb0c] ;  /* 0x00016180ff2d77ac */ /* 0x000ea20008000800 */
[----:B-1----:R-:W-:Y:S01]  /*5b30*/  ULEA UR49, UR4, UR49, 0x18 ;  /* 0x0000003104317291 */ /* 0x002fe2000f8ec0ff */
[----:B------:R-:W1:Y:S01]  /*5b40*/  LDCU.64 UR4, c[0x0][0x890] ;  /* 0x00011200ff0477ac */ /* 0x000e620008000a00 */
[----:B---3--:R-:W-:Y:S01]  /*5b50*/  IMAD.U32 R76, RZ, RZ, UR8 ;  /* 0x00000008ff4c7e24 */ /* 0x008fe2000f8e00ff */
[----:B------:R-:W-:Y:S01]  /*5b60*/  MOV R74, UR10 ;  /* 0x0000000a004a7c02 */ /* 0x000fe20008000f00 */
[----:B------:R-:W-:Y:S01]  /*5b70*/  IMAD.U32 R75, RZ, RZ, UR9 ;  /* 0x00000009ff4b7e24 */ /* 0x000fe2000f8e00ff */
[----:B------:R-:W3:Y:S01]  /*5b80*/  LDCU UR38, c[0x0][0xb30] ;  /* 0x00016600ff2677ac */ /* 0x000ee20008000800 */
[----:B------:R-:W-:-:S03]  /*5b90*/  IMAD.U32 R73, RZ, RZ, UR11 ;  /* 0x0000000bff497e24 */ /* 0x000fc6000f8e00ff */
[----:B------:R-:W4:Y:S01]  /*5ba0*/  LDS R2, [UR49+0x130] ;  /* 0x00013031ff027984 */ /* 0x000f220008000800 */
[----:B------:R-:W2:Y:S01]  /*5bb0*/  LDCU.64 UR54, c[0x0][0x888] ;  /* 0x00011100ff3677ac */ /* 0x000ea20008000a00 */
[----:B------:R-:W2:Y:S01]  /*5bc0*/  LDCU.64 UR46, c[0x0][0xb28] ;  /* 0x00016500ff2e77ac */ /* 0x000ea20008000a00 */
[----:B------:R-:W2:Y:S01]  /*5bd0*/  LDCU.128 UR56, c[0x0][0xb10] ;  /* 0x00016200ff3877ac */ /* 0x000ea20008000c00 */
[----:B-1----:R-:W-:Y:S01]  /*5be0*/  IMAD.U32 R72, RZ, RZ, UR4 ;  /* 0x00000004ff487e24 */ /* 0x002fe2000f8e00ff */
[----:B------:R-:W-:Y:S01]  /*5bf0*/  UIADD3 UR4, UPT, UPT, UR49, 0x200, URZ ;  /* 0x0000020031047890 */ /* 0x000fe2000fffe0ff */
[----:B------:R-:W-:Y:S01]  /*5c00*/  IMAD.U32 R71, RZ, RZ, UR5 ;  /* 0x00000005ff477e24 */ /* 0x000fe2000f8e00ff */
[----:B------:R-:W1:Y:S04]  /*5c10*/  LDCU UR60, c[0x0][0x374] ;  /* 0x00006e80ff3c77ac */ /* 0x000e680008000800 */
[----:B------:R-:W-:Y:S01]  /*5c20*/  IMAD.U32 R62, RZ, RZ, UR4 ;  /* 0x00000004ff3e7e24 */ /* 0x000fe2000f8e00ff */
[----:B------:R-:W-:Y:S01]  /*5c30*/  UMOV UR53, URZ ;  /* 0x000000ff00357c82 */ /* 0x000fe20008000000 */
[----:B------:R-:W-:-:S02]  /*5c40*/  UMOV UR50, URZ ;  /* 0x000000ff00327c82 */ /* 0x000fc40008000000 */
[----:B------:R-:W-:Y:S01]  /*5c50*/  IMAD R66, R5, 0x4, R62 ;  /* 0x0000000405427824 */ /* 0x000fe200078e023e */
[C---:B----4-:R-:W-:Y:S02]  /*5c60*/  IADD3 R3, PT, PT, R2.reuse, 0x40, RZ ;  /* 0x0000004002037810 */ /* 0x050fe40007ffe0ff */
[----:B------:R-:W-:Y:S02]  /*5c70*/  LOP3.LUT R2, R2, 0xffff, RZ, 0xc0, !PT ;  /* 0x0000ffff02027812 */ /* 0x000fe400078ec0ff */
[----:B------:R-:W-:-:S05]  /*5c80*/  LOP3.LUT R3, R3, 0xffff, RZ, 0xc0, !PT ;  /* 0x0000ffff03037812 */ /* 0x000fca00078ec0ff */
[----:B------:R4:W-:Y:S02]  /*5c90*/  STL.64 [R1], R2 ;  /* 0x0000000201007387 */ /* 0x0009e40000100a00 */
[C---:B----4-:R-:W-:Y:S02]  /*5ca0*/  LOP3.LUT R3, R67.reuse, 0x2, RZ, 0xc0, !PT ;  /* 0x0000000243037812 */ /* 0x050fe400078ec0ff */
[----:B------:R-:W-:-:S03]  /*5cb0*/  LOP3.LUT R67, R67, 0x4, RZ, 0xc0, !PT ;  /* 0x0000000443437812 */ /* 0x000fc600078ec0ff */
[--C-:B------:R-:W-:Y:S02]  /*5cc0*/  IMAD R82, R3, -0x10, R66.reuse ;  /* 0xfffffff003527824 */ /* 0x100fe400078e0242 */
[----:B-123--:R-:W-:-:S07]  /*5cd0*/  IMAD R80, R67, -0x10, R66 ;  /* 0xfffffff043507824 */ /* 0x00efce00078e0242 */
.L_x_143:
[----:B------:R-:W-:Y:S04]  /*5ce0*/  SHF.L.U32 R3, R63, 0x1f, RZ ;  /* 0x0000001f3f037819 */ /* 0x000fe800000006ff */
[----:B-1----:R-:W1:Y:S02]  /*5cf0*/  SYNCS.PHASECHK.TRANS64.TRYWAIT P0, [UR49+0xe0], R3 ;  /* 0x0000e003ff0075a7 */ /* 0x002e640008001131 */
[----:B-12---:R-:W-:Y:S05]  /*5d00*/  @!P0 BRA `(.L_x_100) ;  /* 0x0000004000b48947 */ /* 0x006fea0003800000 */
.L_x_201:
[----:B------:R-:W-:Y:S01]  /*5d10*/  LEA R2, R22, UR48, 0x2 ;  /* 0x0000003016027c11 */ /* 0x000fe2000f8e10ff */
        /* <DEDUP_REMOVED lines=9> */
[----:B------:R-:W-:Y:S09]  /*5db0*/  UPRMT UR4, URZ, 0x654, UR4 ;  /* 0x00000654ff047896 */ /* 0x000ff20008000004 */
[----:B---3--:R-:W-:Y:S01]  /*5dc0*/  SYNCS.ARRIVE.TRANS64.RED.A1T0 RZ, [UR4], RZ ;  /* 0x000000ffffff79a7 */ /* 0x008fe20008100404 */
[----:B------:R-:W5:Y:S01]  /*5dd0*/  LDL R2, [R2] ;  /* 0x0000000002027983 */ /* 0x000f620000100800 */
[----:B--2---:R-:W-:Y:S11]  /*5de0*/  LOP3.LUT P0, RZ, R6, 0x1, RZ, 0xc0, !PT ;  /* 0x0000000106ff7812 */ /* 0x004ff6000780c0ff */
[----:B------:R-:W-:Y:S02]  /*5df0*/  @!UPT UIADD3 URZ, UPT, UPT, URZ, URZ, URZ ;  /* 0x000000fffffff290 */ /* 0x000fe4000fffe0ff */
[----:B------:R-:W-:Y:S01]  /*5e00*/  VOTEU.ANY UP1, P0 ;  /* 0x0000000000ff7886 */ /* 0x000fe20000020100 */
[----:B------:R-:W-:Y:S01]  /*5e10*/  PLOP3.LUT P0, PT, PT, PT, UP1, 0x80, 0x8 ;  /* 0x000000000008781c */ /* 0x000fe20003f0f018 */
[----:B------:R-:W-:Y:S11]  /*5e20*/  UP2UR UR62, UPR, URZ, 0x2 ;  /* 0x00000002ff3e7883 */ /* 0x000ff60008000000 */
[----:B------:R-:W-:Y:S01]  /*5e30*/  @!UPT UIADD3 URZ, UPT, UPT, URZ, URZ, URZ ;  /* 0x000000fffffff290 */ /* 0x000fe2000fffe0ff */
[----:B-1----:R-:W-:Y:S02]  /*5e40*/  @P0 MOV R3, R4 ;  /* 0x0000000400030202 */ /* 0x002fe40000000f00 */
[----:B------:R-:W-:Y:S02]  /*5e50*/  @P0 LOP3.LUT R0, R5, 0xffff, RZ, 0xc0, !PT ;  /* 0x0000ffff05000812 */ /* 0x000fe400078ec0ff */
[----:B------:R-:W-:Y:S02]  /*5e60*/  @P0 R2UR UR5, R3 ;  /* 0x00000000030502ca */ /* 0x000fe400000e0000 */
[----:B------:R-:W-:Y:S11]  /*5e70*/  @P0 R2UR UR4, R0 ;  /* 0x00000000000402ca */ /* 0x000ff600000e0000 */
[----:B------:R-:W-:Y:S02]  /*5e80*/  @UP1 UMOV UR37, UR5 ;  /* 0x0000000500251c82 */ /* 0x000fe40008000000 */
[----:B------:R-:W-:Y:S01]  /*5e90*/  @UP1 UMOV UR36, UR4 ;  /* 0x0000000400241c82 */ /* 0x000fe20008000000 */
[----:B------:R-:W-:Y:S05]  /*5ea0*/  BRA.U !UP0, `(.L_x_101) ;  /* 0x0000000108cc7547 */ /* 0x000fea000b800000 */
[----:B------:R-:W1:Y:S01]  /*5eb0*/  LDCU UR9, c[0x0][0xb20] ;  /* 0x00016400ff0977ac */ /* 0x000e620008000800 */
[----:B------:R-:W-:Y:S02]  /*5ec0*/  UIMAD.WIDE.U32 UR4, UR60, UR59, URZ ;  /* 0x0000003b3c0472a5 */ /* 0x000fe4000f8e00ff */
[----:B------:R-:W-:Y:S02]  /*5ed0*/  UIMAD.WIDE.U32 UR6, UR61, UR56, URZ ;  /* 0x000000383d0672a5 */ /* 0x000fe4000f8e00ff */
[----:B------:R-:W-:Y:S02]  /*5ee0*/  UIMAD.WIDE.U32 UR10, UR36, UR59, URZ ;  /* 0x0000003b240a72a5 */ /* 0x000fe4000f8e00ff */
[----:B------:R-:W-:Y:S02]  /*5ef0*/  UISETP.NE.AND UP0, UPT, UR58, 0x1, UPT ;  /* 0x000000013a00788c */ /* 0x000fe4000bf05270 */
[----:B------:R-:W-:Y:S02]  /*5f00*/  UISETP.NE.AND UP1, UPT, UR45, 0x1, UPT ;  /* 0x000000012d00788c */ /* 0x000fe4000bf25270 */
[----:B------:R-:W-:Y:S02]  /*5f10*/  UISETP.NE.AND UP2, UPT, UR39, 0x1, UPT ;  /* 0x000000012700788c */ /* 0x000fe4000bf45270 */
[----:B------:R-:W-:Y:S01]  /*5f20*/  UIMAD.WIDE.U32 UR12, UR37, UR56, URZ ;  /* 0x00000038250c72a5 */ /* 0x000fe2000f8e00ff */
[----:B------:R-:W-:Y:S01]  /*5f30*/  UMOV UR4, UR5 ;  /* 0x0000000500047c82 */ /* 0x000fe20008000000 */
[----:B------:R-:W-:Y:S01]  /*5f40*/  UMOV UR6, UR11 ;  /* 0x0000000b00067c82 */ /* 0x000fe20008000000 */
[----:B-1----:R-:W-:Y:S03]  /*5f50*/  USHF.R.U32.HI UR8, URZ, UR9, UR4 ;  /* 0x00000009ff087299 */ /* 0x002fe60008011604 */
[----:B------:R-:W-:Y:S02]  /*5f60*/  UMOV UR4, UR7 ;  /* 0x0000000700047c82 */ /* 0x000fe40008000000 */
[----:B------:R-:W-:Y:S02]  /*5f70*/  USHF.R.U32.HI UR5, URZ, UR57, UR4 ;  /* 0x00000039ff057299 */ /* 0x000fe40008011604 */
[----:B------:R-:W-:Y:S02]  /*5f80*/  USEL UR4, UR60, UR8, !UP0 ;  /* 0x000000083c047287 */ /* 0x000fe4000c000000 */
[----:B------:R-:W-:Y:S02]  /*5f90*/  USHF.R.U32.HI UR8, URZ, UR9, UR6 ;  /* 0x00000009ff087299 */ /* 0x000fe40008011606 */
[----:B------:R-:W-:Y:S02]  /*5fa0*/  UIMAD.WIDE.U32 UR6, UR4, UR46, URZ ;  /* 0x0000002e040672a5 */ /* 0x000fe4000f8e00ff */
[----:B------:R-:W-:Y:S02]  /*5fb0*/  USEL UR9, UR61, UR5, !UP1 ;  /* 0x000000053d097287 */ /* 0x000fe4000c800000 */
[----:B------:R-:W-:Y:S02]  /*5fc0*/  USEL UR8, UR36, UR8, !UP0 ;  /* 0x0000000824087287 */ /* 0x000fe4000c000000 */
[----:B------:R-:W-:Y:S01]  /*5fd0*/  UIMAD.WIDE.U32 UR10, UR9, UR46, URZ ;  /* 0x0000002e090a72a5 */ /* 0x000fe2000f8e00ff */
[----:B------:R-:W-:Y:S01]  /*5fe0*/  UMOV UR6, UR7 ;  /* 0x0000000700067c82 */ /* 0x000fe20008000000 */
[----:B------:R-:W-:Y:S01]  /*5ff0*/  UMOV UR5, UR13 ;  /* 0x0000000d00057c82 */ /* 0x000fe20008000000 */
[----:B------:R-:W-:Y:S02]  /*6000*/  @UP2 USHF.R.U32.HI UR4, URZ, UR47, UR6 ;  /* 0x0000002fff042299 */ /* 0x000fe40008011606 */
[----:B------:R-:W-:Y:S02]  /*6010*/  USHF.R.U32.HI UR5, URZ, UR57, UR5 ;  /* 0x00000039ff057299 */ /* 0x000fe40008011605 */
[----:B------:R-:W-:Y:S02]  /*6020*/  UIMAD UR4, UR39, UR4, URZ ;  /* 0x00000004270472a4 */ /* 0x000fe4000f8e02ff */
[----:B------:R-:W-:Y:S02]  /*6030*/  USEL UR5, UR37, UR5, !UP1 ;  /* 0x0000000525057287 */ /* 0x000fe4000c800000 */
[----:B------:R-:W-:Y:S01]  /*6040*/  UISETP.GE.AND UP0, UPT, UR8, UR4, UPT ;  /* 0x000000040800728c */ /* 0x000fe2000bf06270 */
[----:B------:R-:W-:Y:S01]  /*6050*/  UMOV UR6, UR11 ;  /* 0x0000000b00067c82 */ /* 0x000fe20008000000 */
[----:B------:R-:W-:Y:S02]  /*6060*/  UIMAD.WIDE.U32 UR10, UR8, UR46, URZ ;  /* 0x0000002e080a72a5 */ /* 0x000fe4000f8e00ff */
[----:B------:R-:W-:Y:S04]  /*6070*/  @UP2 USHF.R.U32.HI UR9, URZ, UR47, UR6 ;  /* 0x0000002fff092299 */ /* 0x000fe80008011606 */
[----:B------:R-:W-:Y:S01]  /*6080*/  UIMAD UR6, UR39, UR9, URZ ;  /* 0x00000009270672a4 */ /* 0x000fe2000f8e02ff */
[----:B------:R-:W-:Y:S03]  /*6090*/  UMOV UR4, UR11 ;  /* 0x0000000b00047c82 */ /* 0x000fe60008000000 */
[----:B------:R-:W-:Y:S02]  /*60a0*/  UISETP.GE.OR UP0, UPT, UR5, UR6, UP0 ;  /* 0x000000060500728c */ /* 0x000fe40008706670 */
[----:B------:R-:W-:Y:S02]  /*60b0*/  USHF.R.U32.HI UR4, URZ, UR47, UR4 ;  /* 0x0000002fff047299 */ /* 0x000fe40008011604 */
[----:B------:R-:W-:Y:S02]  /*60c0*/  UIMAD.WIDE.U32 UR6, UR5, UR46, URZ ;  /* 0x0000002e050672a5 */ /* 0x000fe4000f8e00ff */
[----:B------:R-:W-:Y:S02]  /*60d0*/  USEL UR11, UR8, UR4, !UP2 ;  /* 0x00000004080b7287 */ /* 0x000fe4000d000000 */
[----:B------:R-:W-:Y:S02]  /*60e0*/  UIADD3 UR6, UPT, UPT, -UR5, URZ, URZ ;  /* 0x000000ff05067290 */ /* 0x000fe4000fffe1ff */
[----:B------:R-:W-:Y:S02]  /*60f0*/  UIADD3 UR10, UPT, UPT, -UR11, URZ, URZ ;  /* 0x000000ff0b0a7290 */ /* 0x000fe4000fffe1ff */
[----:B------:R-:W-:Y:S02]  /*6100*/  UIMAD UR6, UR45, UR6, UR37 ;  /* 0x000000062d0672a4 */ /* 0x000fe4000f8e0225 */
[----:B------:R-:W-:Y:S01]  /*6110*/  UIMAD UR10, UR39, UR10, UR8 ;  /* 0x0000000a270a72a4 */ /* 0x000fe2000f8e0208 */
[----:B------:R-:W-:Y:S01]  /*6120*/  @!UP0 UMOV UR4, UR7 ;  /* 0x0000000700048c82 */ /* 0x000fe20008000000 */
[----:B------:R-:W-:Y:S02]  /*6130*/  UIADD3 UR7, UPT, UPT, -UR8, URZ, URZ ;  /* 0x000000ff08077290 */ /* 0x000fe4000fffe1ff */
[----:B------:R-:W-:Y:S04]  /*6140*/  @!UP0 USHF.R.U32.HI UR4, URZ, UR47, UR4 ;  /* 0x0000002fff048299 */ /* 0x000fe80008011604 */
[----:B------:R-:W-:Y:S04]  /*6150*/  @!UP0 USEL UR4, UR5, UR4, !UP2 ;  /* 0x0000000405048287 */ /* 0x000fe8000d000000 */
[----:B------:R-:W-:Y:S02]  /*6160*/  @!UP0 UIMAD UR9, UR9, UR10, UR4 ;  /* 0x0000000a090982a4 */ /* 0x000fe4000f8e0204 */
[----:B------:R-:W-:Y:S02]  /*6170*/  @!UP0 UIADD3 UR10, UPT, UPT, UR11, -UR4, URZ ;  /* 0x800000040b0a8290 */ /* 0x000fe4000fffe0ff */
[----:B------:R-:W-:Y:S02]  /*6180*/  UIMAD UR4, UR58, UR7, UR36 ;  /* 0x000000073a0472a4 */ /* 0x000fe4000f8e0224 */
[----:B------:R-:W-:Y:S03]  /*6190*/  @!UP0 UIMAD UR8, UR10, UR39, UR5 ;  /* 0x000000270a0882a4 */ /* 0x000fe6000f8e0205 */
[----:B------:R-:W-:Y:S02]  /*61a0*/  @!UP0 UMOV UR5, UR9 ;  /* 0x0000000900058c82 */ /* 0x000fe40008000000 */
[----:B------:R-:W-:Y:S02]  /*61b0*/  UIMAD UR37, UR5, UR45, UR6 ;  /* 0x0000002d052572a4 */ /* 0x000fe4000f8e0206 */
[----:B------:R-:W-:Y:S11]  /*61c0*/  UIMAD UR36, UR8, UR58, UR4 ;  /* 0x0000003a082472a4 */ /* 0x000ff6000f8e0204 */
[----:B------:R-:W-:Y:S01]  /*61d0*/  @!UPT UIADD3 URZ, UPT, UPT, URZ, URZ, URZ ;  /* 0x000000fffffff290 */ /* 0x000fe2000fffe0ff */
.L_x_101:
[----:B------:R-:W-:Y:S01]  /*61e0*/  UISETP.NE.AND UP0, UPT, UR38, 0x1, UPT ;  /* 0x000000012600788c */ /* 0x000fe2000bf05270 */
[----:B------:R-:W-:Y:S01]  /*61f0*/  @P0 SHF.R.U32.HI R4, RZ, 0x10, R5 ;  /* 0x00000010ff040819 */ /* 0x000fe20000011605 */
[----:B------:R-:W-:Y:S01]  /*6200*/  USHF.L.U32 UR41, UR21, 0x6, URZ ;  /* 0x0000000615297899 */ /* 0x000fe200080006ff */
[----:B------:R-:W-:Y:S02]  /*6210*/  BSSY.RECONVERGENT B6, `(.L_x_102) ;  /* 0x0000034000067945 */ /* 0x000fe40003800200 */
[----:B------:R-:W-:Y:S02]  /*6220*/  @P0 R2UR UR63, R4 ;  /* 0x00000000043f02ca */ /* 0x000fe400000e0000 */
[----:B------:R-:W-:Y:S04]  /*6230*/  LOP3.LUT P0, RZ, R62, 0x1b0, RZ, 0xc0, !PT ;  /* 0x000001b03eff7812 */ /* 0x000fe8000780c0ff */
[----:B------:R-:W1:Y:S01]  /*6240*/  @!UP0 LDCU.128 UR12, c[0x0][0xb10] ;  /* 0x00016200ff0c87ac */ /* 0x000e620008000c00 */
[----:B------:R-:W2:Y:S01]  /*6250*/  @!UP0 LDCU UR5, c[0x0][0xb0c] ;  /* 0x00016180ff0587ac */ /* 0x000ea20008000800 */
[----:B------:R-:W3:Y:S01]  /*6260*/  @!UP0 LDCU UR10, c[0x0][0xb20] ;  /* 0x00016400ff0a87ac */ /* 0x000ee20008000800 */
[----:B-1----:R-:W-:Y:S02]  /*6270*/  UIMAD.WIDE.U32 UR8, UR37, UR12, URZ ;  /* 0x0000000c250872a5 */ /* 0x002fe4000f8e00ff */
[----:B------:R-:W-:Y:S02]  /*6280*/  UIMAD.WIDE.U32 UR6, UR36, UR15, URZ ;  /* 0x0000000f240672a5 */ /* 0x000fe4000f8e00ff */
[----:B------:R-:W-:Y:S03]  /*6290*/  @!UP0 UISETP.NE.AND UP1, UPT, UR14, 0x1, UPT ;  /* 0x000000010e00888c */ /* 0x000fe6000bf25270 */
[----:B------:R-:W-:Y:S01]  /*62a0*/  @!UP0 UMOV UR4, UR9 ;  /* 0x0000000900048c82 */ /* 0x000fe20008000000 */
[----:B--2---:R-:W-:Y:S02]  /*62b0*/  @!UP0 UISETP.NE.AND UP2, UPT, UR5, 0x1, UPT ;  /* 0x000000010500888c */ /* 0x004fe4000bf45270 */
[----:B------:R-:W-:Y:S01]  /*62c0*/  @!UP0 USHF.R.U32.HI UR4, URZ, UR13, UR4 ;  /* 0x0000000dff048299 */ /* 0x000fe20008011604 */
[----:B------:R-:W-:Y:S02]  /*62d0*/  @!UP0 UMOV UR6, UR7 ;  /* 0x0000000700068c82 */ /* 0x000fe40008000000 */
[----:B---3--:R-:W-:Y:S02]  /*62e0*/  @!UP0 USHF.R.U32.HI UR6, URZ, UR10, UR6 ;  /* 0x0000000aff068299 */ /* 0x008fe40008011606 */
[----:B------:R-:W-:Y:S02]  /*62f0*/  @!UP0 USEL UR7, UR37, UR4, !UP2 ;  /* 0x0000000425078287 */ /* 0x000fe4000d000000 */
[----:B------:R-:W-:Y:S04]  /*6300*/  @!UP0 USEL UR6, UR36, UR6, !UP1 ;  /* 0x0000000624068287 */ /* 0x000fe8000c800000 */
[----:B------:R-:W-:Y:S02]  /*6310*/  @!UP0 UIADD3 UR4, UPT, UPT, -UR7, UR6, URZ ;  /* 0x0000000607048290 */ /* 0x000fe4000fffe1ff */
[----:B------:R-:W-:Y:S02]  /*6320*/  @!UP0 UIADD3 UR6, UPT, UPT, UR7, -UR6, URZ ;  /* 0x8000000607068290 */ /* 0x000fe4000fffe0ff */
[----:B------:R-:W-:Y:S02]  /*6330*/  @!UP0 UIMAD UR37, UR4, UR5, UR37 ;  /* 0x00000005042582a4 */ /* 0x000fe4000f8e0225 */
[----:B------:R-:W-:Y:S01]  /*6340*/  @!UP0 UIMAD UR36, UR6, UR14, UR36 ;  /* 0x0000000e062482a4 */ /* 0x000fe2000f8e0224 */
[----:B------:R-:W-:Y:S11]  /*6350*/  @!P0 BRA `(.L_x_103) ;  /* 0x00000000007c8947 */ /* 0x000ff60003800000 */
[----:B------:R-:W1:Y:S01]  /*6360*/  LDCU.64 UR8, c[0x4][0x80] ;  /* 0x01001000ff0877ac */ /* 0x000e620008000a00 */
[----:B------:R-:W-:Y:S01]  /*6370*/  MOV R16, 0x0 ;  /* 0x0000000000107802 */ /* 0x000fe20000000f00 */
[----:B------:R-:W-:Y:S02]  /*6380*/  HFMA2 R12, -RZ, RZ, 0, 5.9604644775390625e-08 ;  /* 0x00000001ff0c7431 */ /* 0x000fe400000001ff */
[----:B------:R-:W-:Y:S01]  /*6390*/  IMAD.MOV.U32 R8, RZ, RZ, 0x70 ;  /* 0x00000070ff087424 */ /* 0x000fe200078e00ff */
[----:B------:R2:W3:Y:S01]  /*63a0*/  LDC.64 R14, c[0x4][R16] ;  /* 0x01000000100e7b82 */ /* 0x0004e20000000a00 */
[----:B------:R-:W4:Y:S01]  /*63b0*/  LDCU.64 UR6, c[0x4][0x88] ;  /* 0x01001100ff0677ac */ /* 0x000f220008000a00 */
[----:B------:R-:W-:Y:S01]  /*63c0*/  IMAD.MOV.U32 R13, RZ, RZ, RZ ;  /* 0x000000ffff0d7224 */ /* 0x000fe200078e00ff */
[----:B------:R-:W2:Y:S01]  /*63d0*/  LDCU.64 UR4, c[0x4][0x8] ;  /* 0x01000100ff0477ac */ /* 0x000ea20008000a00 */
[----:B-1----:R-:W-:Y:S01]  /*63e0*/  MOV R5, UR9 ;  /* 0x0000000900057c02 */ /* 0x002fe20008000f00 */
[----:B------:R-:W-:Y:S01]  /*63f0*/  IMAD.U32 R4, RZ, RZ, UR8 ;  /* 0x00000008ff047e24 */ /* 0x000fe2000f8e00ff */
[----:B----4-:R-:W-:Y:S01]  /*6400*/  MOV R7, UR7 ;  /* 0x0000000700077c02 */ /* 0x010fe20008000f00 */
[----:B------:R-:W-:Y:S01]  /*6410*/  IMAD.U32 R6, RZ, RZ, UR6 ;  /* 0x00000006ff067e24 */ /* 0x000fe2000f8e00ff */
[----:B--2---:R-:W-:Y:S01]  /*6420*/  MOV R11, UR5 ;  /* 0x00000005000b7c02 */ /* 0x004fe20008000f00 */
[----:B------:R-:W-:Y:S02]  /*6430*/  IMAD.U32 R10, RZ, RZ, UR4 ;  /* 0x00000004ff0a7e24 */ /* 0x000fe4000f8e00ff */
[----:B------:R-:W-:Y:S07]  /*6440*/  LEPC R20, `(.L_x_104) ;  /* 0x000000001014794e */ /* 0x000fee0000000000 */
[----:B---3-5:R-:W-:Y:S05]  /*6450*/  CALL.ABS.NOINC R14 ;  /* 0x000000000e007343 */ /* 0x028fea0003c00000 */
.L_x_104:
[----:B------:R-:W1:Y:S01]  /*6460*/  LDCU.64 UR8, c[0x4][0x80] ;  /* 0x01001000ff0877ac */ /* 0x000e620008000a00 */
[----:B------:R-:W2:Y:S01]  /*6470*/  LDC.64 R16, c[0x4][R16] ;  /* 0x0100000010107b82 */ /* 0x000ea20000000a00 */
[----:B------:R-:W-:Y:S02]  /*6480*/  HFMA2 R12, -RZ, RZ, 0, 5.9604644775390625e-08 ;  /* 0x00000001ff0c7431 */ /* 0x000fe400000001ff */
[----:B------:R-:W-:Y:S02]  /*6490*/  IMAD.MOV.U32 R8, RZ, RZ, 0x70 ;  /* 0x00000070ff087424 */ /* 0x000fe400078e00ff */
[----:B------:R-:W-:Y:S01]  /*64a0*/  IMAD.MOV.U32 R13, RZ, RZ, RZ ;  /* 0x000000ffff0d7224 */ /* 0x000fe200078e00ff */
[----:B------:R-:W3:Y:S01]  /*64b0*/  LDCU.64 UR6, c[0x4][0x88] ;  /* 0x01001100ff0677ac */ /* 0x000ee20008000a00 */
[----:B------:R-:W4:Y:S01]  /*64c0*/  LDCU.64 UR4, c[0x4][0x8] ;  /* 0x01000100ff0477ac */ /* 0x000f220008000a00 */
[----:B-1----:R-:W-:Y:S02]  /*64d0*/  MOV R4, UR8 ;  /* 0x0000000800047c02 */ /* 0x002fe40008000f00 */
[----:B------:R-:W-:Y:S02]  /*64e0*/  MOV R5, UR9 ;  /* 0x0000000900057c02 */ /* 0x000fe40008000f00 */
[----:B---3--:R-:W-:Y:S01]  /*64f0*/  MOV R7, UR7 ;  /* 0x0000000700077c02 */ /* 0x008fe20008000f00 */
[----:B------:R-:W-:Y:S01]  /*6500*/  IMAD.U32 R6, RZ, RZ, UR6 ;  /* 0x00000006ff067e24 */ /* 0x000fe2000f8e00ff */
[----:B----4-:R-:W-:Y:S01]  /*6510*/  MOV R11, UR5 ;  /* 0x00000005000b7c02 */ /* 0x010fe20008000f00 */
[----:B------:R-:W-:Y:S02]  /*6520*/  IMAD.U32 R10, RZ, RZ, UR4 ;  /* 0x00000004ff0a7e24 */ /* 0x000fe4000f8e00ff */
[----:B------:R-:W-:Y:S07]  /*6530*/  LEPC R20, `(.L_x_103) ;  /* 0x000000001014794e */ /* 0x000fee0000000000 */
[----:B--2---:R-:W-:Y:S05]  /*6540*/  CALL.ABS.NOINC R16 ;  /* 0x0000000010007343 */ /* 0x004fea0003c00000 */
.L_x_103:
[----:B------:R-:W-:Y:S05]  /*6550*/  BSYNC.RECONVERGENT B6 ;  /* 0x0000000000067941 */ /* 0x000fea0003800200 */
.L_x_102:
[----:B------:R-:W-:Y:S02]  /*6560*/  R2UR UR6, R79 ;  /* 0x000000004f0672ca */ /* 0x000fe400000e0000 */
[----:B------:R-:W-:Y:S02]  /*6570*/  R2UR UR5, R72 ;  /* 0x00000000480572ca */ /* 0x000fe400000e0000 */
[----:B------:R-:W-:Y:S02]  /*6580*/  R2UR UR4, R71 ;  /* 0x00000000470472ca */ /* 0x000fe400000e0000 */
[----:B------:R-:W-:Y:S02]  /*6590*/  ISETP.NE.U32.AND P4, PT, R60, RZ, PT ;  /* 0x000000ff3c00720c */ /* 0x000fe40003f85070 */
[----:B------:R-:W-:Y:S02]  /*65a0*/  ISETP.NE.U32.AND P2, PT, RZ, UR54, PT ;  /* 0x00000036ff007c0c */ /* 0x000fe4000bf45070 */
[----:B------:R-:W-:Y:S02]  /*65b0*/  ISETP.NE.AND.EX P4, PT, R61, RZ, PT, P4 ;  /* 0x000000ff3d00720c */ /* 0x000fe40003f85340 */
[----:B------:R-:W-:Y:S01]  /*65c0*/  ISETP.NE.AND.EX P2, PT, RZ, UR55, PT, P2 ;  /* 0x00000037ff007c0c */ /* 0x000fe2000bf45320 */
[----:B------:R-:W-:Y:S02]  /*65d0*/  UISETP.NE.AND UP2, UPT, UR6, URZ, UPT ;  /* 0x000000ff0600728c */ /* 0x000fe4000bf45270 */
[----:B------:R-:W-:Y:S04]  /*65e0*/  UISETP.NE.U32.AND UP0, UPT, UR5, URZ, UPT ;  /* 0x000000ff0500728c */ /* 0x000fe8000bf05070 */
[----:B------:R-:W-:Y:S01]  /*65f0*/  UISETP.NE.AND.EX UP1, UPT, UR4, URZ, UPT, UP0 ;  /* 0x000000ff0400728c */ /* 0x000fe2000bf25300 */
[----:B------:R-:W-:Y:S01]  /*6600*/  PLOP3.LUT P1, PT, PT, PT, UP2, 0x80, 0x8 ;  /* 0x000000000008781c */ /* 0x000fe20003f2f028 */
[----:B------:R-:W-:Y:S03]  /*6610*/  UPLOP3.LUT UP0, UPT, UPT, UPT, UPT, 0x40, 0x4 ;  /* 0x000000000004789c */ /* 0x000fe60003f0e870 */
[----:B------:R-:W-:Y:S06]  /*6620*/  @UP2 UPLOP3.LUT UP0, UPT, UPT, UPT, UP1, 0x80, 0x8 ;  /* 0x000000000008289c */ /* 0x000fec0003f0f010 */
[----:B------:R-:W-:Y:S01]  /*6630*/  PLOP3.LUT P0, PT, PT, PT, UP0, 0x80, 0x8 ;  /* 0x000000000008781c */ /* 0x000fe20003f0f008 */
[----:B------:R-:W-:Y:S01]  /*6640*/  @!UPT UIADD3 URZ, UPT, UPT, URZ, URZ, URZ ;  /* 0x000000fffffff290 */ /* 0x000fe2000fffe0ff */
[----:B------:R-:W-:Y:S11]  /*6650*/  BRA.U !UP1, `(.L_x_105) ;  /* 0x0000000109407547 */ /* 0x000ff6000b800000 */
[----:B------:R-:W-:Y:S01]  /*6660*/  UISETP.NE.U32.AND UP0, UPT, UR54, URZ, UPT ;  /* 0x000000ff3600728c */ /* 0x000fe2000bf05070 */
[----:B------:R-:W-:Y:S01]  /*6670*/  R2UR UR6, R72 ;  /* 0x00000000480672ca */ /* 0x000fe200000e0000 */
[----:B------:R-:W1:Y:S01]  /*6680*/  LDCU.64 UR8, c[0x0][0x358] ;  /* 0x00006b00ff0877ac */ /* 0x000e620008000a00 */
[----:B------:R-:W-:Y:S02]  /*6690*/  HFMA2 R69, -RZ, RZ, 0, 5.9604644775390625e-08 ;  /* 0x00000001ff457431 */ /* 0x000fe400000001ff */
[----:B------:R-:W-:Y:S01]  /*66a0*/  IMAD.MOV.U32 R0, RZ, RZ, 0x1 ;  /* 0x00000001ff007424 */ /* 0x000fe200078e00ff */
[----:B------:R-:W-:Y:S06]  /*66b0*/  UISETP.NE.AND.EX UP0, UPT, UR55, URZ, UPT, UP0 ;  /* 0x000000ff3700728c */ /* 0x000fec000bf05300 */
[----:B------:R-:W-:Y:S05]  /*66c0*/  PLOP3.LUT P3, PT, PT, PT, UP0, 0x80, 0x8 ;  /* 0x000000000008781c */ /* 0x000fea0003f6f008 */
[----:B------:R-:W2:Y:S01]  /*66d0*/  @UP0 LDCU.64 UR4, c[0x0][0x888] ;  /* 0x00011100ff0407ac */ /* 0x000ea20008000a00 */
[----:B------:R-:W-:Y:S07]  /*66e0*/  @UP0 UIMAD UR6, UR52, UR6, URZ ;  /* 0x00000006340602a4 */ /* 0x000fee000f8e02ff */
[----:B------:R-:W-:Y:S01]  /*66f0*/  @!P3 PRMT R69, R0, 0x7610, R69 ;  /* 0x000076100045b816 */ /* 0x000fe20000000045 */
[----:B--2---:R-:W-:Y:S06]  /*6700*/  @UP0 UIMAD.WIDE UR4, UR6, 0x4, UR4 ;  /* 0x00000004060408a5 */ /* 0x004fec000f8e0204 */
[----:B------:R-:W-:Y:S02]  /*6710*/  IMAD.U32 R4, RZ, RZ, UR4 ;  /* 0x00000004ff047e24 */ /* 0x000fe4000f8e00ff */
[----:B------:R-:W-:Y:S03]  /*6720*/  IMAD.U32 R5, RZ, RZ, UR5 ;  /* 0x00000005ff057e24 */ /* 0x000fe6000f8e00ff */
[----:B------:R-:W2:Y:S02]  /*6730*/  @!UP0 LDCU UR4, c[0x0][0x880] ;  /* 0x00011000ff0487ac */ /* 0x000ea40008000800 */
[----:B-1---5:R1:W5:Y:S02]  /*6740*/  @P3 LDG.E R27, desc[UR8][R4.64] ;  /* 0x00000008041b3981 */ /* 0x022364000c1e1900 */
[----:B-12---:R-:W-:Y:S02]  /*6750*/  @!P3 MOV R27, UR4 ;  /* 0x00000004001bbc02 */ /* 0x006fe40008000f00 */
.L_x_105:
[----:B------:R-:W-:Y:S05]  /*6760*/  @!P4 BRA `(.L_x_106) ;  /* 0x000000000024c947 */ /* 0x000fea0003800000 */
[----:B------:R-:W-:Y:S01]  /*6770*/  ISETP.NE.U32.AND P3, PT, R42, RZ, PT ;  /* 0x000000ff2a00720c */ /* 0x000fe20003f65070 */
[----:B------:R-:W1:Y:S03]  /*6780*/  LDCU.64 UR4, c[0x0][0x358] ;  /* 0x00006b00ff0477ac */ /* 0x000e660008000a00 */
[----:B------:R-:W-:Y:S11]  /*6790*/  ISETP.NE.AND.EX P3, PT, R43, RZ, PT, P3 ;  /* 0x000000ff2b00720c */ /* 0x000ff60003f65330 */
[----:B------:R-:W-:Y:S02]  /*67a0*/  @!UPT UIADD3 URZ, UPT, UPT, URZ, URZ, URZ ;  /* 0x000000fffffff290 */ /* 0x000fe4000fffe0ff */
[----:B------:R-:W2:Y:S01]  /*67b0*/  @P3 LDC.64 R4, c[0x0][0x8a8] ;  /* 0x00022a00ff043b82 */ /* 0x000ea20000000a00 */
[----:B------:R-:W-:Y:S04]  /*67c0*/  @P3 IMAD R0, R60, UR52, RZ ;  /* 0x000000343c003c24 */ /* 0x000fe8000f8e02ff */
[----:B--2---:R-:W-:Y:S05]  /*67d0*/  @P3 IMAD.WIDE R4, R0, 0x4, R4 ;  /* 0x0000000400043825 */ /* 0x004fea00078e0204 */
[----:B-1---5:R1:W5:Y:S02]  /*67e0*/  @P3 LDG.E R24, desc[UR4][R4.64] ;  /* 0x0000000404183981 */ /* 0x022364000c1e1900 */
[----:B-1----:R-:W2:Y:S02]  /*67f0*/  @!P3 LDC R24, c[0x0][0x8a0] ;  /* 0x00022800ff18bb82 */ /* 0x002ea40000000800 */
.L_x_106:
[----:B-----5:R-:W-:Y:S01]  /*6800*/  FSETP.NEU.AND P4, PT, R27, RZ, PT ;  /* 0x000000ff1b00720b */ /* 0x020fe20003f8d000 */
[----:B------:R-:W1:Y:S01]  /*6810*/  LDCU.64 UR10, c[0x0][0xa90] ;  /* 0x00015200ff0a77ac */ /* 0x000e620008000a00 */
[----:B------:R-:W-:Y:S01]  /*6820*/  SEL R5, RZ, 0xffffffff, P2 ;  /* 0xffffffffff057807 */ /* 0x000fe20001000000 */
[----:B------:R-:W-:Y:S01]  /*6830*/  BSSY B1, `(.L_x_107) ;  /* 0x000004f000017945 */ /* 0x000fe20003800000 */
[----:B------:R-:W-:Y:S01]  /*6840*/  @P1 LOP3.LUT P2, RZ, R69, 0xff, RZ, 0xc0, !PT ;  /* 0x000000ff45ff1812 */ /* 0x000fe2000784c0ff */
[----:B------:R-:W-:Y:S01]  /*6850*/  IMAD.MOV.U32 R90, RZ, RZ, 0x1 ;  /* 0x00000001ff5a7424 */ /* 0x000fe200078e00ff */
[----:B------:R-:W-:Y:S01]  /*6860*/  @P1 SEL R0, RZ, 0xffffffff, P4 ;  /* 0xffffffffff001807 */ /* 0x000fe20002000000 */
[----:B------:R-:W-:Y:S01]  /*6870*/  USHF.L.U32 UR8, UR51, 0x7, URZ ;  /* 0x0000000733087899 */ /* 0x000fe200080006ff */
[----:B------:R-:W-:Y:S01]  /*6880*/  LOP3.LUT R65, R65, 0x1, RZ, 0x3c, !PT ;  /* 0x0000000141417812 */ /* 0x000fe200078e3cff */
[----:B------:R-:W-:Y:S01]  /*6890*/  IMAD.IADD R25, R23, 0x1, R2 ;  /* 0x0000000117197824 */ /* 0x000fe200078e0202 */
[----:B------:R-:W-:Y:S01]  /*68a0*/  @P0 SEL R0, R5, R0, !P2 ;  /* 0x0000000005000207 */ /* 0x000fe20005000000 */
[----:B------:R-:W-:Y:S01]  /*68b0*/  IMAD R87, R67, -0x10, R82 ;  /* 0xfffffff043577824 */ /* 0x000fe200078e0252 */
[----:B------:R-:W-:Y:S01]  /*68c0*/  LEA R88, R22, UR49, 0x3 ;  /* 0x0000003116587c11 */ /* 0x000fe2000f8e18ff */
[----:B------:R-:W-:Y:S01]  /*68d0*/  IMAD.U32 R84, RZ, RZ, UR8 ;  /* 0x00000008ff547e24 */ /* 0x000fe2000f8e00ff */
[----:B------:R-:W-:Y:S01]  /*68e0*/  @P1 LOP3.LUT R0, R0, 0x1, RZ, 0xc0, !PT ;  /* 0x0000000100001812 */ /* 0x000fe200078ec0ff */
[----:B------:R-:W-:Y:S01]  /*68f0*/  IMAD.MOV.U32 R89, RZ, RZ, RZ ;  /* 0x000000ffff597224 */ /* 0x000fe200078e00ff */
[----:B------:R-:W-:Y:S02]  /*6900*/  SHF.L.U32 R3, R64, 0x1f, RZ ;  /* 0x0000001f40037819 */ /* 0x000fe400000006ff */
[----:B------:R-:W-:Y:S02]  /*6910*/  CS2R R46, SRZ ;  /* 0x00000000002e7805 */ /* 0x000fe4000001ff00 */
[----:B------:R-:W-:Y:S02]  /*6920*/  ISETP.NE.U32.OR P6, PT, R0, 0x1, !P1 ;  /* 0x000000010000780c */ /* 0x000fe40004fc5470 */
[----:B------:R-:W-:Y:S02]  /*6930*/  CS2R R44, SRZ ;  /* 0x00000000002c7805 */ /* 0x000fe4000001ff00 */
[----:B------:R-:W-:Y:S02]  /*6940*/  R2UR UR4, R75 ;  /* 0x000000004b0472ca */ /* 0x000fe400000e0000 */
[----:B------:R-:W-:Y:S02]  /*6950*/  CS2R R50, SRZ ;  /* 0x0000000000327805 */ /* 0x000fe4000001ff00 */
[----:B------:R-:W-:Y:S02]  /*6960*/  R2UR UR6, R74 ;  /* 0x000000004a0672ca */ /* 0x000fe400000e0000 */
[----:B------:R-:W-:Y:S02]  /*6970*/  CS2R R48, SRZ ;  /* 0x0000000000307805 */ /* 0x000fe4000001ff00 */
[----:B------:R-:W-:Y:S02]  /*6980*/  R2UR UR12, R76 ;  /* 0x000000004c0c72ca */ /* 0x000fe400000e0000 */
[----:B------:R-:W-:Y:S02]  /*6990*/  CS2R R54, SRZ ;  /* 0x0000000000367805 */ /* 0x000fe4000001ff00 */
[----:B------:R-:W-:Y:S02]  /*69a0*/  R2UR UR9, R73 ;  /* 0x00000000490972ca */ /* 0x000fe400000e0000 */
[----:B------:R-:W-:Y:S02]  /*69b0*/  CS2R R52, SRZ ;  /* 0x0000000000347805 */ /* 0x000fe4000001ff00 */
[----:B------:R-:W-:Y:S02]  /*69c0*/  PLOP3.LUT P3, PT, PT, PT, UP1, 0x80, 0x8 ;  /* 0x000000000008781c */ /* 0x000fe40003f6f018 */
[----:B------:R-:W-:Y:S02]  /*69d0*/  CS2R R58, SRZ ;  /* 0x00000000003a7805 */ /* 0x000fe4000001ff00 */
[----:B------:R-:W-:Y:S02]  /*69e0*/  LOP3.LUT P5, R85, R69, 0xff, RZ, 0xc0, !PT ;  /* 0x000000ff45557812 */ /* 0x000fe400078ac0ff */
[----:B------:R-:W-:Y:S02]  /*69f0*/  CS2R R56, SRZ ;  /* 0x0000000000387805 */ /* 0x000fe4000001ff00 */
[----:B------:R-:W-:Y:S01]  /*6a00*/  @P6 SHF.L.U32 R6, R65, 0x1f, RZ ;  /* 0x0000001f41066819 */ /* 0x000fe200000006ff */
[----:B------:R-:W-:Y:S01]  /*6a10*/  UIMAD.WIDE.U32 UR4, UR8, UR4, URZ ;  /* 0x00000004080472a5 */ /* 0x000fe2000f8e00ff */
[----:B------:R-:W-:Y:S02]  /*6a20*/  SEL R0, RZ, 0xffffffff, P4 ;  /* 0xffffffffff007807 */ /* 0x000fe40002000000 */
[----:B------:R-:W3:Y:S01]  /*6a30*/  @P6 SYNCS.PHASECHK.TRANS64.TRYWAIT P1, [UR49+0x90], R6 ;  /* 0x00009006ff0065a7 */ /* 0x000ee20008021131 */
[----:B------:R-:W-:Y:S01]  /*6a40*/  UISETP.NE.AND UP0, UPT, UR12, 0x1, UPT ;  /* 0x000000010c00788c */ /* 0x000fe2000bf05270 */
[----:B------:R-:W-:Y:S02]  /*6a50*/  P2R R86, PR, RZ, 0x40 ;  /* 0x00000040ff567803 */ /* 0x000fe40000000000 */
[----:B------:R-:W-:Y:S01]  /*6a60*/  UMOV UR4, UR5 ;  /* 0x0000000500047c82 */ /* 0x000fe20008000000 */
[----:B------:R-:W-:Y:S01]  /*6a70*/  @P3 SEL R0, R5, R0, !P5 ;  /* 0x0000000005003207 */ /* 0x000fe20006800000 */
[----:B------:R-:W-:Y:S03]  /*6a80*/  USHF.R.U32.HI UR4, URZ, UR6, UR4 ;  /* 0x00000006ff047299 */ /* 0x000fe60008011604 */
[----:B------:R-:W-:Y:S01]  /*6a90*/  LOP3.LUT R0, R0, 0x1, RZ, 0xc0, !PT ;  /* 0x0000000100007812 */ /* 0x000fe200078ec0ff */
[----:B------:R-:W-:Y:S02]  /*6aa0*/  USEL UR4, UR8, UR4, !UP0 ;  /* 0x0000000408047287 */ /* 0x000fe4000c000000 */
[----:B------:R-:W-:Y:S01]  /*6ab0*/  UISETP.NE.AND UP0, UPT, UR9, 0x1, UPT ;  /* 0x000000010900788c */ /* 0x000fe2000bf05270 */
[----:B------:R4:W2:Y:S03]  /*6ac0*/  SYNCS.PHASECHK.TRANS64.TRYWAIT P0, [R88+URZ+0xf0], R3 ;  /* 0x0000f003580075a7 */ /* 0x0008a600080011ff */
[----:B------:R-:W-:Y:S02]  /*6ad0*/  IMAD.U32 R83, RZ, RZ, UR4 ;  /* 0x00000004ff537e24 */ /* 0x000fe4000f8e00ff */
[----:B------:R-:W-:Y:S01]  /*6ae0*/  PLOP3.LUT P2, PT, PT, PT, UP0, 0x80, 0x8 ;  /* 0x000000000008781c */ /* 0x000fe20003f4f008 */
[----:B------:R-:W-:Y:S02]  /*6af0*/  IMAD R5, RZ, RZ, -UR4 ;  /* 0x80000004ff057e24 */ /* 0x000fe4000f8e02ff */
[----:B------:R-:W-:Y:S02]  /*6b00*/  IMAD.U32 R81, RZ, RZ, UR4 ;  /* 0x00000004ff517e24 */ /* 0x000fe4000f8e00ff */
[----:B------:R-:W-:Y:S01]  /*6b10*/  IMAD R84, R5, UR12, R84 ;  /* 0x0000000c05547c24 */ /* 0x000fe2000f8e0254 */
[----:B---3--:R-:W-:Y:S01]  /*6b20*/  @P6 SEL R90, RZ, 0x1, !P1 ;  /* 0x00000001ff5a6807 */ /* 0x008fe20004800000 */
[----:B-1----:R-:W-:Y:S07]  /*6b30*/  UIMAD.WIDE.U32 UR6, UR4, UR10, URZ ;  /* 0x0000000a040672a5 */ /* 0x002fee000f8e00ff */
[----:B------:R-:W-:Y:S02]  /*6b40*/  UMOV UR5, UR7 ;  /* 0x0000000700057c82 */ /* 0x000fe40008000000 */
[----:B------:R-:W-:Y:S06]  /*6b50*/  USHF.R.U32.HI UR5, URZ, UR11, UR5 ;  /* 0x0000000bff057299 */ /* 0x000fec0008011605 */
[----:B------:R-:W-:Y:S02]  /*6b60*/  SEL R83, R83, UR5, !P2 ;  /* 0x0000000553537c07 */ /* 0x000fe4000d000000 */
[----:B------:R-:W-:Y:S03]  /*6b70*/  ISETP.NE.U32.AND P2, PT, R0, 0x1, PT ;  /* 0x000000010000780c */ /* 0x000fe60003f45070 */
[----:B------:R-:W-:Y:S01]  /*6b80*/  IMAD.MOV R4, RZ, RZ, -R83 ;  /* 0x000000ffff047224 */ /* 0x000fe200078e0a53 */
[----:B------:R-:W-:Y:S03]  /*6b90*/  P2R R91, PR, RZ, 0x4 ;  /* 0x00000004ff5b7803 */ /* 0x000fe60000000000 */
[----:B------:R-:W-:Y:S01]  /*6ba0*/  IMAD R81, R4, UR9, R81 ;  /* 0x0000000904517c24 */ /* 0x000fe2000f8e0251 */
[----:B--2-4-:R-:W-:Y:S06]  /*6bb0*/  @!P6 BRA `(.L_x_108) ;  /* 0x000000000058e947 */ /* 0x014fec0003800000 */
[----:B------:R-:W-:Y:S01]  /*6bc0*/  IMAD.MOV.U32 R47, RZ, RZ, RZ ;  /* 0x000000ffff2f7224 */ /* 0x000fe200078e00ff */
[----:B------:R-:W-:Y:S01]  /*6bd0*/  ISETP.NE.AND P1, PT, R90, RZ, PT ;  /* 0x000000ff5a00720c */ /* 0x000fe20003f25270 */
[----:B------:R-:W-:Y:S01]  /*6be0*/  BSSY B0, `(.L_x_109) ;  /* 0x000000c000007945 */ /* 0x000fe20003800000 */
[----:B------:R-:W-:Y:S02]  /*6bf0*/  CS2R R58, SRZ ;  /* 0x00000000003a7805 */ /* 0x000fe4000001ff00 */
[----:B------:R-:W-:Y:S02]  /*6c00*/  CS2R R56, SRZ ;  /* 0x0000000000387805 */ /* 0x000fe4000001ff00 */
[----:B------:R-:W-:Y:S02]  /*6c10*/  CS2R R54, SRZ ;  /* 0x0000000000367805 */ /* 0x000fe4000001ff00 */
[----:B------:R-:W-:Y:S02]  /*6c20*/  CS2R R52, SRZ ;  /* 0x0000000000347805 */ /* 0x000fe4000001ff00 */
[----:B------:R-:W-:Y:S02]  /*6c30*/  CS2R R50, SRZ ;  /* 0x0000000000327805 */ /* 0x000fe4000001ff00 */
[----:B------:R-:W-:Y:S02]  /*6c40*/  CS2R R48, SRZ ;  /* 0x0000000000307805 */ /* 0x000fe4000001ff00 */
[----:B------:R-:W-:Y:S01]  /*6c50*/  CS2R R44, SRZ ;  /* 0x00000000002c7805 */ /* 0x000fe2000001ff00 */
[----:B------:R-:W-:Y:S06]  /*6c60*/  @P1 BRA `(.L_x_110) ;  /* 0x00000000000c1947 */ /* 0x000fec0003800000 */
[----:B------:R-:W-:Y:S04]  /*6c70*/  SHF.L.U32 R5, R65, 0x1f, RZ ;  /* 0x0000001f41057819 */ /* 0x000fe800000006ff */
[----:B------:R-:W1:Y:S02]  /*6c80*/  SYNCS.PHASECHK.TRANS64.TRYWAIT P1, [UR49+0x90], R5 ;  /* 0x00009005ff0075a7 */ /* 0x000e640008021131 */
[----:B-1----:R-:W-:Y:S05]  /*6c90*/  @!P1 BRA `(.L_x_111) ;  /* 0x0000003000e89947 */ /* 0x002fea0003800000 */
.L_x_110:
[----:B------:R-:W-:Y:S05]  /*6ca0*/  BSYNC B0 ;  /* 0x0000000000007941 */ /* 0x000fea0003800000 */
.L_x_109:
[----:B------:R-:W-:Y:S01]  /*6cb0*/  ISETP.NE.AND P1, PT, R91, RZ, PT ;  /* 0x000000ff5b00720c */ /* 0x000fe20003f25270 */
[----:B------:R-:W-:Y:S11]  /*6cc0*/  HFMA2 R89, -RZ, RZ, 0, 5.9604644775390625e-08 ;  /* 0x00000001ff597431 */ /* 0x000ff600000001ff */
[----:B------:R-:W-:Y:S01]  /*6cd0*/  @!UPT UIADD3 URZ, UPT, UPT, URZ, URZ, URZ ;  /* 0x000000fffffff290 */ /* 0x000fe2000fffe0ff */
[----:B------:R2:W3:Y:S04]  /*6ce0*/  @P1 LDS.128 R56, [R66] ;  /* 0x0000000042381984 */ /* 0x0004e80000000c00 */
[----:B------:R2:W4:Y:S04]  /*6cf0*/  @P1 LDS.128 R52, [R82+0x10] ;  /* 0x0000100052341984 */ /* 0x0005280000000c00 */
[----:B------:R2:W1:Y:S04]  /*6d00*/  @P1 LDS.128 R48, [R80+0x20] ;  /* 0x0000200050301984 */ /* 0x0004680000000c00 */
[----:B------:R2:W1:Y:S02]  /*6d10*/  @P1 LDS.128 R44, [R87+0x30] ;  /* 0x00003000572c1984 */ /* 0x0004640000000c00 */
.L_x_108:
[----:B------:R-:W-:Y:S05]  /*6d20*/  BSYNC B1 ;  /* 0x0000000000017941 */ /* 0x000fea0003800000 */
.L_x_107:
[----:B-1----:R-:W-:Y:S04]  /*6d30*/  SHF.R.U32.HI R5, RZ, 0x15, R25 ;  /* 0x00000015ff057819 */ /* 0x002fe80000011619 */
[----:B------:R-:W-:Y:S01]  /*6d40*/  LOP3.LUT P1, RZ, R5, 0x3, R70, 0x48, !PT ;  /* 0x0000000305ff7812 */ /* 0x000fe20007824846 */
[----:B------:R-:W-:Y:S01]  /*6d50*/  @!UPT UIADD3 URZ, UPT, UPT, URZ, URZ, URZ ;  /* 0x000000fffffff290 */ /* 0x000fe2000fffe0ff */
[----:B------:R-:W-:Y:S11]  /*6d60*/  @P0 BRA `(.L_x_112) ;  /* 0x0000000000080947 */ /* 0x000ff60003800000 */
[----:B------:R-:W1:Y:S02]  /*6d70*/  SYNCS.PHASECHK.TRANS64.TRYWAIT P0, [R88+URZ+0xf0], R3 ;  /* 0x0000f003580075a7 */ /* 0x000e6400080011ff */
[----:B-1----:R-:W-:Y:S05]  /*6d80*/  @!P0 BRA `(.L_x_113) ;  /* 0x0000003000c48947 */ /* 0x002fea0003800000 */
.L_x_112:
[----:B------:R-:W-:Y:S05]  /*6d90*/  @!P1 BRA `(.L_x_114) ;  /* 0x0000000000409947 */ /* 0x000fea0003800000 */
[----:B------:R-:W1:Y:S01]  /*6da0*/  LDCU.64 UR8, c[0x4][0x70] ;  /* 0x01000e00ff0877ac */ /* 0x000e620008000a00 */
[----:B------:R-:W-:Y:S01]  /*6db0*/  MOV R3, 0x0 ;  /* 0x0000000000037802 */ /* 0x000fe20000000f00 */
[----:B------:R-:W-:Y:S02]  /*6dc0*/  HFMA2 R12, -RZ, RZ, 0, 5.9604644775390625e-08 ;  /* 0x00000001ff0c7431 */ /* 0x000fe400000001ff */
[----:B------:R-:W-:Y:S02]  /*6dd0*/  IMAD.MOV.U32 R8, RZ, RZ, 0x192 ;  /* 0x00000192ff087424 */ /* 0x000fe400078e00ff */
[----:B------:R-:W-:Y:S01]  /*6de0*/  IMAD.MOV.U32 R13, RZ, RZ, RZ ;  /* 0x000000ffff0d7224 */ /* 0x000fe200078e00ff */
[----:B------:R-:W5:Y:S01]  /*6df0*/  LDCU.64 UR6, c[0x4][0x78] ;  /* 0x01000f00ff0677ac */ /* 0x000f620008000a00 */
[----:B------:R-:W2:Y:S01]  /*6e00*/  LDC.64 R2, c[0x4][R3] ;  /* 0x0100000003027b82 */ /* 0x000ea20000000a00 */
[----:B------:R-:W3:Y:S01]  /*6e10*/  LDCU.64 UR4, c[0x4][0x10] ;  /* 0x01000200ff0477ac */ /* 0x000ee20008000a00 */
[----:B-1----:R-:W-:Y:S01]  /*6e20*/  MOV R5, UR9 ;  /* 0x0000000900057c02 */ /* 0x002fe20008000f00 */
[----:B------:R-:W-:Y:S01]  /*6e30*/  IMAD.U32 R4, RZ, RZ, UR8 ;  /* 0x00000008ff047e24 */ /* 0x000fe2000f8e00ff */
[----:B-----5:R-:W-:Y:S01]  /*6e40*/  MOV R7, UR7 ;  /* 0x0000000700077c02 */ /* 0x020fe20008000f00 */
[----:B------:R-:W-:Y:S01]  /*6e50*/  IMAD.U32 R6, RZ, RZ, UR6 ;  /* 0x00000006ff067e24 */ /* 0x000fe2000f8e00ff */
[----:B---3--:R-:W-:Y:S01]  /*6e60*/  MOV R11, UR5 ;  /* 0x00000005000b7c02 */ /* 0x008fe20008000f00 */
[----:B------:R-:W-:Y:S02]  /*6e70*/  IMAD.U32 R10, RZ, RZ, UR4 ;  /* 0x00000004ff0a7e24 */ /* 0x000fe4000f8e00ff */
[----:B------:R-:W-:Y:S07]  /*6e80*/  LEPC R20, `(.L_x_114) ;  /* 0x000000001014794e */ /* 0x000fee0000000000 */
[----:B--2-4-:R-:W-:Y:S05]  /*6e90*/  CALL.ABS.NOINC R2 ;  /* 0x0000000002007343 */ /* 0x014fea0003c00000 */
.L_x_114:
[----:B---3--:R-:W-:Y:S01]  /*6ea0*/  LOP3.LUT R20, R56, 0xffffe000, RZ, 0xc0, !PT ;  /* 0xffffe00038147812 */ /* 0x008fe200078ec0ff */
[----:B------:R-:W-:Y:S05]  /*6eb0*/  WARPSYNC.ALL ;  /* 0x0000000000007948 */ /* 0x000fea0003800000 */
[----:B------:R-:W-:Y:S01]  /*6ec0*/  R2UR UR4, R25 ;  /* 0x00000000190472ca */ /* 0x000fe200000e0000 */
[----:B------:R-:W-:Y:S01]  /*6ed0*/  BSSY.RECONVERGENT B0, `(.L_x_115) ;  /* 0x000005a000007945 */ /* 0x000fe20003800200 */
[----:B------:R-:W-:Y:S02]  /*6ee0*/  LOP3.LUT R21, R57, 0xffffe000, RZ, 0xc0, !PT ;  /* 0xffffe00039157812 */ /* 0x000fe400078ec0ff */
[----:B------:R-:W-:Y:S02]  /*6ef0*/  LOP3.LUT R26, R58, 0xffffe000, RZ, 0xc0, !PT ;  /* 0xffffe0003a1a7812 */ /* 0x000fe400078ec0ff */
[----:B----4-:R-:W-:Y:S02]  /*6f00*/  LOP3.LUT R33, R52, 0xffffe000, RZ, 0xc0, !PT ;  /* 0xffffe00034217812 */ /* 0x010fe400078ec0ff */
[----:B------:R-:W-:Y:S05]  /*6f10*/  ISETP.NE.AND P0, PT, R68, RZ, PT ;  /* 0x000000ff4400720c */ /* 0x000fea0003f05270 */
[----:B------:R-:W1:Y:S02]  /*6f20*/  LDTM.x16 R4, tmem[UR4] ;  /* 0x00000004000479ee */ /* 0x000e640008240000 */
[C---:B-1----:R-:W-:Y:S01]  /*6f30*/  FMUL R0, R24.reuse, R4 ;  /* 0x0000000418007220 */ /* 0x042fe20000400000 */
[C---:B------:R-:W-:Y:S01]  /*6f40*/  FMUL R2, R24.reuse, R5 ;  /* 0x0000000518027220 */ /* 0x040fe20000400000 */
[C---:B------:R-:W-:Y:S01]  /*6f50*/  FMUL R3, R24.reuse, R6 ;  /* 0x0000000618037220 */ /* 0x040fe20000400000 */
[----:B------:R-:W-:Y:S01]  /*6f60*/  FMUL R7, R24, R7 ;  /* 0x0000000718077220 */ /* 0x000fe20000400000 */
[----:B------:R-:W-:Y:S01]  /*6f70*/  FFMA R28, R27, R20, R0 ;  /* 0x000000141b1c7223 */ /* 0x000fe20000000000 */
[----:B------:R-:W-:Y:S01]  /*6f80*/  LOP3.LUT R20, R59, 0xffffe000, RZ, 0xc0, !PT ;  /* 0xffffe0003b147812 */ /* 0x000fe200078ec0ff */
[C---:B------:R-:W-:Y:S01]  /*6f90*/  FFMA R29, R27.reuse, R21, R2 ;  /* 0x000000151b1d7223 */ /* 0x040fe20000000002 */
[----:B------:R-:W-:Y:S01]  /*6fa0*/  LOP3.LUT R21, R54, 0xffffe000, RZ, 0xc0, !PT ;  /* 0xffffe00036157812 */ /* 0x000fe200078ec0ff */
[----:B------:R-:W-:Y:S01]  /*6fb0*/  FFMA R30, R27, R26, R3 ;  /* 0x0000001a1b1e7223 */ /* 0x000fe20000000003 */
[----:B------:R-:W-:Y:S01]  /*6fc0*/  LOP3.LUT R26, R53, 0xffffe000, RZ, 0xc0, !PT ;  /* 0xffffe000351a7812 */ /* 0x000fe200078ec0ff */
[----:B------:R-:W-:Y:S01]  /*6fd0*/  FFMA R31, R27, R20, R7 ;  /* 0x000000141b1f7223 */ /* 0x000fe20000000007 */
[----:B------:R-:W-:Y:S01]  /*6fe0*/  LOP3.LUT R20, R55, 0xffffe000, RZ, 0xc0, !PT ;  /* 0xffffe00037147812 */ /* 0x000fe200078ec0ff */
[C---:B------:R-:W-:Y:S01]  /*6ff0*/  FMUL R4, R24.reuse, R8 ;  /* 0x0000000818047220 */ /* 0x040fe20000400000 */
[----:B------:R-:W-:Y:S01]  /*7000*/  F2FP.TF32.F32.PACK_B R28, R28 ;  /* 0x0000001cff1c723e */ /* 0x000fe200024050ff */
[C---:B------:R-:W-:Y:S01]  /*7010*/  FMUL R5, R24.reuse, R9 ;  /* 0x0000000918057220 */ /* 0x040fe20000400000 */
[----:B------:R-:W-:Y:S01]  /*7020*/  F2FP.TF32.F32.PACK_B R29, R29 ;  /* 0x0000001dff1d723e */ /* 0x000fe200024050ff */
[C---:B------:R-:W-:Y:S01]  /*7030*/  FMUL R6, R24.reuse, R10 ;  /* 0x0000000a18067220 */ /* 0x040fe20000400000 */
[----:B------:R-:W-:Y:S01]  /*7040*/  FMUL R11, R24, R11 ;  /* 0x0000000b180b7220 */ /* 0x000fe20000400000 */
[----:B------:R-:W-:Y:S01]  /*7050*/  F2FP.TF32.F32.PACK_B R30, R30 ;  /* 0x0000001eff1e723e */ /* 0x000fe200024050ff */
[C---:B------:R-:W-:Y:S01]  /*7060*/  FFMA R4, R27.reuse, R33, R4 ;  /* 0x000000211b047223 */ /* 0x040fe20000000004 */
[----:B------:R-:W-:Y:S01]  /*7070*/  F2FP.TF32.F32.PACK_B R31, R31 ;  /* 0x0000001fff1f723e */ /* 0x000fe200024050ff */
[C---:B------:R-:W-:Y:S01]  /*7080*/  FFMA R5, R27.reuse, R26, R5 ;  /* 0x0000001a1b057223 */ /* 0x040fe20000000005 */
[C---:B------:R-:W-:Y:S01]  /*7090*/  FFMA R6, R27.reuse, R21, R6 ;  /* 0x000000151b067223 */ /* 0x040fe20000000006 */
[----:B------:R-:W-:Y:S01]  /*70a0*/  FFMA R7, R27, R20, R11 ;  /* 0x000000141b077223 */ /* 0x000fe2000000000b */
[----:B------:R-:W-:Y:S01]  /*70b0*/  LOP3.LUT R33, R48, 0xffffe000, RZ, 0xc0, !PT ;  /* 0xffffe00030217812 */ /* 0x000fe200078ec0ff */
[----:B------:R1:W-:Y:S01]  /*70c0*/  STS.128 [R66], R28 ;  /* 0x0000001c42007388 */ /* 0x0003e20000000c00 */
[----:B------:R-:W-:Y:S01]  /*70d0*/  LOP3.LUT R26, R49, 0xffffe000, RZ, 0xc0, !PT ;  /* 0xffffe000311a7812 */ /* 0x000fe200078ec0ff */
[C---:B------:R-:W-:Y:S01]  /*70e0*/  FMUL R8, R24.reuse, R12 ;  /* 0x0000000c18087220 */ /* 0x040fe20000400000 */
[----:B------:R-:W-:Y:S01]  /*70f0*/  FMUL R9, R24, R13 ;  /* 0x0000000d18097220 */ /* 0x000fe20000400000 */
[----:B------:R-:W-:Y:S01]  /*7100*/  LOP3.LUT R21, R50, 0xffffe000, RZ, 0xc0, !PT ;  /* 0xffffe00032157812 */ /* 0x000fe200078ec0ff */
[C---:B------:R-:W-:Y:S01]  /*7110*/  FMUL R10, R24.reuse, R14 ;  /* 0x0000000e180a7220 */ /* 0x040fe20000400000 */
[----:B------:R-:W-:Y:S01]  /*7120*/  LOP3.LUT R20, R51, 0xffffe000, RZ, 0xc0, !PT ;  /* 0xffffe00033147812 */ /* 0x000fe200078ec0ff */
[----:B------:R-:W-:Y:S01]  /*7130*/  FMUL R15, R24, R15 ;  /* 0x0000000f180f7220 */ /* 0x000fe20000400000 */
[----:B------:R-:W-:Y:S01]  /*7140*/  F2FP.TF32.F32.PACK_B R4, R4 ;  /* 0x00000004ff04723e */ /* 0x000fe200024050ff */
[C---:B------:R-:W-:Y:S01]  /*7150*/  FFMA R8, R27.reuse, R33, R8 ;  /* 0x000000211b087223 */ /* 0x040fe20000000008 */
[----:B------:R-:W-:Y:S01]  /*7160*/  F2FP.TF32.F32.PACK_B R5, R5 ;  /* 0x00000005ff05723e */ /* 0x000fe200024050ff */
[C---:B------:R-:W-:Y:S01]  /*7170*/  FFMA R9, R27.reuse, R26, R9 ;  /* 0x0000001a1b097223 */ /* 0x040fe20000000009 */
[----:B------:R-:W-:Y:S01]  /*7180*/  F2FP.TF32.F32.PACK_B R6, R6 ;  /* 0x00000006ff06723e */ /* 0x000fe200024050ff */
[C---:B------:R-:W-:Y:S01]  /*7190*/  FFMA R10, R27.reuse, R21, R10 ;  /* 0x000000151b0a7223 */ /* 0x040fe2000000000a */
[----:B------:R-:W-:Y:S01]  /*71a0*/  F2FP.TF32.F32.PACK_B R7, R7 ;  /* 0x00000007ff07723e */ /* 0x000fe200024050ff */
[----:B------:R-:W-:Y:S01]  /*71b0*/  FFMA R11, R27, R20, R15 ;  /* 0x000000141b0b7223 */ /* 0x000fe2000000000f */
[----:B------:R-:W-:Y:S01]  /*71c0*/  LOP3.LUT R33, R44, 0xffffe000, RZ, 0xc0, !PT ;  /* 0xffffe0002c217812 */ /* 0x000fe200078ec0ff */
[C---:B------:R-:W-:Y:S01]  /*71d0*/  FMUL R12, R24.reuse, R16 ;  /* 0x00000010180c7220 */ /* 0x040fe20000400000 */
[----:B------:R-:W-:Y:S01]  /*71e0*/  LOP3.LUT R26, R45, 0xffffe000, RZ, 0xc0, !PT ;  /* 0xffffe0002d1a7812 */ /* 0x000fe200078ec0ff */
[----:B------:R1:W-:Y:S01]  /*71f0*/  STS.128 [R82+0x10], R4 ;  /* 0x0000100452007388 */ /* 0x0003e20000000c00 */
        /* <DEDUP_REMOVED lines=13> */
[----:B------:R-:W-:Y:S02]  /*72d0*/  F2FP.TF32.F32.PACK_B R12, R12 ;  /* 0x0000000cff0c723e */ /* 0x000fe400024050ff */
[----:B------:R-:W-:Y:S01]  /*72e0*/  F2FP.TF32.F32.PACK_B R13, R13 ;  /* 0x0000000dff0d723e */ /* 0x000fe200024050ff */
[----:B------:R1:W-:Y:S01]  /*72f0*/  STS.128 [R80+0x20], R8 ;  /* 0x0000200850007388 */ /* 0x0003e20000000c00 */
[----:B------:R-:W-:Y:S02]  /*7300*/  F2FP.TF32.F32.PACK_B R14, R14 ;  /* 0x0000000eff0e723e */ /* 0x000fe400024050ff */
[----:B------:R-:W-:Y:S05]  /*7310*/  F2FP.TF32.F32.PACK_B R15, R15 ;  /* 0x0000000fff0f723e */ /* 0x000fea00024050ff */
[----:B------:R1:W-:Y:S01]  /*7320*/  STS.128 [R87+0x30], R12 ;  /* 0x0000300c57007388 */ /* 0x0003e20000000c00 */
[----:B------:R-:W-:Y:S01]  /*7330*/  @!PT LDS RZ, [RZ] ;  /* 0x00000000fffff984 */ /* 0x000fe20000000800 */
[----:B------:R-:W-:Y:S01]  /*7340*/  @!PT LDS RZ, [RZ] ;  /* 0x00000000fffff984 */ /* 0x000fe20000000800 */
[----:B------:R-:W-:Y:S01]  /*7350*/  @!PT LDS RZ, [RZ] ;  /* 0x00000000fffff984 */ /* 0x000fe20000000800 */
[----:B------:R-:W-:Y:S01]  /*7360*/  @!PT LDS RZ, [RZ] ;  /* 0x00000000fffff984 */ /* 0x000fe20000000800 */
[----:B------:R3:W-:Y:S07]  /*7370*/  MEMBAR.ALL.CTA ;  /* 0x0000000000007992 */ /* 0x0007ee0000008000 */
[----:B---3--:R-:W3:Y:S02]  /*7380*/  FENCE.VIEW.ASYNC.S ;  /* 0x00000000000073c6 */ /* 0x008ee40000000000 */
[----:B---3--:R-:W-:Y:S06]  /*7390*/  BAR.SYNC.DEFER_BLOCKING 0x1, 0x80 ;  /* 0x0042000000007b1d */ /* 0x008fec0000010000 */
[----:B------:R-:W-:Y:S05]  /*73a0*/  @P0 BRA `(.L_x_116) ;  /* 0x0000000000300947 */ /* 0x000fea0003800000 */
[----:B------:R-:W3:Y:S01]  /*73b0*/  LDCU.64 UR6, c[0x0][0x348] ;  /* 0x00006900ff0677ac */ /* 0x000ee20008000a00 */
[----:B------:R-:W-:Y:S02]  /*73c0*/  R2UR UR42, R84 ;  /* 0x00000000542a72ca */ /* 0x000fe400000e0000 */
[----:B------:R-:W-:Y:S01]  /*73d0*/  R2UR UR43, R81 ;  /* 0x00000000512b72ca */ /* 0x000fe200000e0000 */
[----:B------:R-:W-:Y:S01]  /*73e0*/  UIADD3 UR4, UPT, UPT, UR49, 0x200, URZ ;  /* 0x0000020031047890 */ /* 0x000fe2000fffe0ff */
[----:B------:R-:W-:Y:S05]  /*73f0*/  R2UR UR44, R83 ;  /* 0x00000000532c72ca */ /* 0x000fea00000e0000 */
[----:B------:R-:W-:Y:S05]  /*7400*/  IMAD.U32 R62, RZ, RZ, UR4 ;  /* 0x00000004ff3e7e24 */ /* 0x000fea000f8e00ff */
[----:B------:R-:W-:Y:S01]  /*7410*/  R2UR UR40, R62 ;  /* 0x000000003e2872ca */ /* 0x000fe200000e0000 */
[----:B---3--:R-:W-:Y:S04]  /*7420*/  UIADD3 UR4, UP0, UPT, UR6, 0x680, URZ ;  /* 0x0000068006047890 */ /* 0x008fe8000ff1e0ff */
[----:B------:R-:W-:Y:S09]  /*7430*/  UIADD3.X UR5, UPT, UPT, URZ, UR7, URZ, UP0, !UPT ;  /* 0x00000007ff057290 */ /* 0x000ff200087fe4ff */
[----:B------:R3:W-:Y:S01]  /*7440*/  UTMASTG.4D.IM2COL [UR40], [UR4] ;  /* 0x00000028040073b5 */ /* 0x0007e20008058000 */
[----:B------:R0:W-:Y:S01]  /*7450*/  UTMACMDFLUSH ;  /* 0x00000000000079b7 */ /* 0x0001e20000000000 */
[----:B---3--:R-:W-:Y:S04]  /*7460*/  DEPBAR.LE SB0, 0x1 ;  /* 0x000080400000791a */ /* 0x008fe80000000000 */
.L_x_116:
[----:B------:R-:W-:Y:S05]  /*7470*/  BSYNC.RECONVERGENT B0 ;  /* 0x0000000000007941 */ /* 0x000fea0003800200 */
.L_x_115:
[----:B------:R-:W-:Y:S01]  /*7480*/  BAR.SYNC.DEFER_BLOCKING 0x1, 0x80 ;  /* 0x0042000000007b1d */ /* 0x000fe20000010000 */
[----:B------:R-:W-:Y:S01]  /*7490*/  ISETP.NE.AND P1, PT, R86, RZ, PT ;  /* 0x000000ff5600720c */ /* 0x000fe20003f25270 */
[----:B------:R-:W-:Y:S01]  /*74a0*/  UISETP.NE.AND UP0, UPT, UR53, URZ, UPT ;  /* 0x000000ff3500728c */ /* 0x000fe2000bf05270 */
[----:B------:R-:W-:Y:S11]  /*74b0*/  LEA R3, R89, UR49, 0x3 ;  /* 0x0000003159037c11 */ /* 0x000ff6000f8e18ff */
[----:B-1----:R-:W-:Y:S01]  /*74c0*/  @P1 SHF.L.U32 R4, R65, 0x1f, RZ ;  /* 0x0000001f41041819 */ /* 0x002fe200000006ff */
[----:B------:R-:W-:Y:S06]  /*74d0*/  BRA.U !UP0, `(.L_x_117) ;  /* 0x0000000108247547 */ /* 0x000fec000b800000 */
[----:B------:R-:W1:Y:S01]  /*74e0*/  S2R R0, SR_CgaCtaId ;  /* 0x0000000000007919 */ /* 0x000e620000008800 */
[----:B------:R-:W-:Y:S01]  /*74f0*/  IMAD.U32 R2, RZ, RZ, UR50 ;  /* 0x00000032ff027e24 */ /* 0x000fe2000f8e00ff */
[----:B------:R-:W-:Y:S04]  /*7500*/  UIADD3 UR4, UPT, UPT, UR50, 0x1, URZ ;  /* 0x0000000132047890 */ /* 0x000fe8000fffe0ff */
[----:B------:R-:W-:Y:S01]  /*7510*/  @P1 LEA R2, R2, UR49, 0x3 ;  /* 0x0000003102021c11 */ /* 0x000fe2000f8e18ff */
[----:B------:R-:W-:Y:S04]  /*7520*/  UISETP.NE.AND UP0, UPT, UR4, 0x4, UPT ;  /* 0x000000040400788c */ /* 0x000fe8000bf05270 */
[----:B------:R-:W-:Y:S01]  /*7530*/  @P1 VIADD R5, R2, 0xb0 ;  /* 0x000000b002051836 */ /* 0x000fe20000000000 */
[----:B------:R-:W-:Y:S04]  /*7540*/  USEL UR50, UR4, URZ, UP0 ;  /* 0x000000ff04327287 */ /* 0x000fe80008000000 */
[----:B-1----:R-:W-:Y:S04]  /*7550*/  @P1 PRMT R0, R0, 0x654, R5 ;  /* 0x0000065400001816 */ /* 0x002fe80000000005 */
[----:B------:R1:W-:Y:S04]  /*7560*/  @P1 SYNCS.ARRIVE.TRANS64.RED.A1T0 RZ, [R0+URZ], RZ ;  /* 0x000000ff00ff19a7 */ /* 0x0003e800081004ff */
.L_x_117:
[----:B------:R-:W3:Y:S01]  /*7570*/  @P1 SYNCS.PHASECHK.TRANS64.TRYWAIT P0, [R3+URZ+0x90], R4 ;  /* 0x00009004030015a7 */ /* 0x000ee200080011ff */
[----:B------:R-:W-:Y:S01]  /*7580*/  BSSY B1, `(.L_x_118) ;  /* 0x0000016000017945 */ /* 0x000fe20003800000 */
[----:B---3--:R-:W-:Y:S03]  /*7590*/  @P1 SEL R90, RZ, 0x1, !P0 ;  /* 0x00000001ff5a1807 */ /* 0x008fe60004000000 */
[----:B------:R-:W-:Y:S05]  /*75a0*/  @!P1 BRA `(.L_x_119) ;  /* 0x00000000004c9947 */ /* 0x000fea0003800000 */
[----:B------:R-:W-:Y:S01]  /*75b0*/  ISETP.NE.AND P0, PT, R90, RZ, PT ;  /* 0x000000ff5a00720c */ /* 0x000fe20003f05270 */
[----:B------:R-:W-:Y:S01]  /*75c0*/  BSSY B0, `(.L_x_120) ;  /* 0x000000b000007945 */ /* 0x000fe20003800000 */
[----:B------:R-:W-:Y:S11]  /*75d0*/  ISETP.NE.AND P1, PT, R91, RZ, PT ;  /* 0x000000ff5b00720c */ /* 0x000ff60003f25270 */
[----:B------:R-:W-:Y:S02]  /*75e0*/  @!UPT UIADD3 URZ, UPT, UPT, URZ, URZ, URZ ;  /* 0x000000fffffff290 */ /* 0x000fe4000fffe0ff */
[C---:B------:R-:W-:Y:S01]  /*75f0*/  @P1 IMAD R6, R89.reuse, 0x2000, R66 ;  /* 0x0000200059061824 */ /* 0x040fe200078e0242 */
[C---:B------:R-:W-:Y:S01]  /*7600*/  @P1 LEA R4, R89.reuse, R80, 0xd ;  /* 0x0000005059041211 */ /* 0x040fe200078e68ff */
[C---:B------:R-:W-:Y:S02]  /*7610*/  @P1 IMAD R5, R89.reuse, 0x2000, R82 ;  /* 0x0000200059051824 */ /* 0x040fe400078e0252 */
[----:B------:R-:W-:Y:S01]  /*7620*/  @P1 IMAD R2, R89, 0x2000, R87 ;  /* 0x0000200059021824 */ /* 0x000fe200078e0257 */
[----:B------:R-:W-:Y:S06]  /*7630*/  @P0 BRA `(.L_x_121) ;  /* 0x00000000000c0947 */ /* 0x000fec0003800000 */
[----:B-1----:R-:W-:Y:S04]  /*7640*/  SHF.L.U32 R0, R65, 0x1f, RZ ;  /* 0x0000001f41007819 */ /* 0x002fe800000006ff */
[----:B------:R-:W1:Y:S02]  /*7650*/  SYNCS.PHASECHK.TRANS64.TRYWAIT P0, [R3+URZ+0x90], R0 ;  /* 0x00009000030075a7 */ /* 0x000e6400080011ff */
[----:B-1----:R-:W-:Y:S05]  /*7660*/  @!P0 BRA `(.L_x_122) ;  /* 0x0000002800a08947 */ /* 0x002fea0003800000 */
.L_x_121:
[----:B------:R-:W-:Y:S05]  /*7670*/  BSYNC B0 ;  /* 0x0000000000007941 */ /* 0x000fea0003800000 */
.L_x_120:
[----:B------:R-:W-:Y:S02]  /*7680*/  ISETP.NE.AND P0, PT, R91, RZ, PT ;  /* 0x000000ff5b00720c */ /* 0x000fe40003f05270 */
[----:B------:R-:W-:Y:S11]  /*7690*/  IADD3 R89, PT, PT, R89, 0x1, RZ ;  /* 0x0000000159597810 */ /* 0x000ff60007ffe0ff */
[----:B------:R3:W4:Y:S04]  /*76a0*/  @P0 LDS.128 R56, [R6] ;  /* 0x0000000006380984 */ /* 0x0007280000000c00 */
[----:B------:R3:W1:Y:S04]  /*76b0*/  @P0 LDS.128 R52, [R5+0x10] ;  /* 0x0000100005340984 */ /* 0x0006680000000c00 */
[----:B------:R3:W1:Y:S04]  /*76c0*/  @P0 LDS.128 R48, [R4+0x20] ;  /* 0x0000200004300984 */ /* 0x0006680000000c00 */
[----:B------:R3:W1:Y:S02]  /*76d0*/  @P0 LDS.128 R44, [R2+0x30] ;  /* 0x00003000022c0984 */ /* 0x0006640000000c00 */
.L_x_119:
[----:B------:R-:W-:Y:S05]  /*76e0*/  BSYNC B1 ;  /* 0x0000000000017941 */ /* 0x000fea0003800000 */
.L_x_118:
[----:B-1----:R-:W-:Y:S05]  /*76f0*/  VIADD R3, R25, 0x10 ;  /* 0x0000001019037836 */ /* 0x002fea0000000000 */
[----:B------:R-:W-:Y:S04]  /*7700*/  SHF.R.U32.HI R3, RZ, 0x15, R3 ;  /* 0x00000015ff037819 */ /* 0x000fe80000011603 */
[----:B------:R-:W-:Y:S11]  /*7710*/  LOP3.LUT P0, RZ, R3, 0x3, R70, 0x48, !PT ;  /* 0x0000000303ff7812 */ /* 0x000ff60007804846 */
[----:B------:R-:W-:Y:S02]  /*7720*/  @!UPT UIADD3 URZ, UPT, UPT, URZ, URZ, URZ ;  /* 0x000000fffffff290 */ /* 0x000fe4000fffe0ff */
[----:B------:R-:W-:Y:S05]  /*7730*/  @!P0 BRA `(.L_x_123) ;  /* 0x0000000000408947 */ /* 0x000fea0003800000 */
[----:B------:R-:W1:Y:S01]  /*7740*/  LDCU.64 UR8, c[0x4][0x70] ;  /* 0x01000e00ff0877ac */ /* 0x000e620008000a00 */
[----:B------:R-:W-:Y:S01]  /*7750*/  MOV R3, 0x0 ;  /* 0x0000000000037802 */ /* 0x000fe20000000f00 */
[----:B------:R-:W-:Y:S02]  /*7760*/  HFMA2 R12, -RZ, RZ, 0, 5.9604644775390625e-08 ;  /* 0x00000001ff0c7431 */ /* 0x000fe400000001ff */
[----:B------:R-:W-:Y:S02]  /*7770*/  IMAD.MOV.U32 R8, RZ, RZ, 0x192 ;  /* 0x00000192ff087424 */ /* 0x000fe400078e00ff */
[----:B------:R-:W-:Y:S01]  /*7780*/  IMAD.MOV.U32 R13, RZ, RZ, RZ ;  /* 0x000000ffff0d7224 */ /* 0x000fe200078e00ff */
[----:B------:R-:W5:Y:S01]  /*7790*/  LDCU.64 UR6, c[0x4][0x78] ;  /* 0x01000f00ff0677ac */ /* 0x000f620008000a00 */
[----:B---3--:R-:W3:Y:S01]  /*77a0*/  LDC.64 R2, c[0x4][R3] ;  /* 0x0100000003027b82 */ /* 0x008ee20000000a00 */
[----:B------:R-:W2:Y:S01]  /*77b0*/  LDCU.64 UR4, c[0x4][0x10] ;  /* 0x01000200ff0477ac */ /* 0x000ea20008000a00 */
[----:B-1----:R-:W-:Y:S01]  /*77c0*/  MOV R5, UR9 ;  /* 0x0000000900057c02 */ /* 0x002fe20008000f00 */
[----:B------:R-:W-:Y:S01]  /*77d0*/  IMAD.U32 R4, RZ, RZ, UR8 ;  /* 0x00000008ff047e24 */ /* 0x000fe2000f8e00ff */
[----:B-----5:R-:W-:Y:S01]  /*77e0*/  MOV R7, UR7 ;  /* 0x0000000700077c02 */ /* 0x020fe20008000f00 */
[----:B------:R-:W-:Y:S01]  /*77f0*/  IMAD.U32 R6, RZ, RZ, UR6 ;  /* 0x00000006ff067e24 */ /* 0x000fe2000f8e00ff */
[----:B--2---:R-:W-:Y:S01]  /*7800*/  MOV R11, UR5 ;  /* 0x00000005000b7c02 */ /* 0x004fe20008000f00 */
[----:B------:R-:W-:Y:S02]  /*7810*/  IMAD.U32 R10, RZ, RZ, UR4 ;  /* 0x00000004ff0a7e24 */ /* 0x000fe4000f8e00ff */
[----:B------:R-:W-:Y:S07]  /*7820*/  LEPC R20, `(.L_x_123) ;  /* 0x000000001014794e */ /* 0x000fee0000000000 */
[----:B---34-:R-:W-:Y:S05]  /*7830*/  CALL.ABS.NOINC R2 ;  /* 0x0000000002007343 */ /* 0x018fea0003c00000 */
.L_x_123:
[----:B----4-:R-:W-:Y:S01]  /*7840*/  LOP3.LUT R20, R56, 0xffffe000, RZ, 0xc0, !PT ;  /* 0xffffe00038147812 */ /* 0x010fe200078ec0ff */
[----:B------:R-:W-:Y:S05]  /*7850*/  WARPSYNC.ALL ;  /* 0x0000000000007948 */ /* 0x000fea0003800000 */
[----:B------:R-:W-:Y:S01]  /*7860*/  R2UR UR4, R25 ;  /* 0x00000000190472ca */ /* 0x000fe200000e0000 */
[----:B------:R-:W1:Y:S01]  /*7870*/  S2R R92, SR_CgaCtaId ;  /* 0x00000000005c7919 */ /* 0x000e620000008800 */
[----:B------:R-:W-:Y:S01]  /*7880*/  LOP3.LUT R21, R57, 0xffffe000, RZ, 0xc0, !PT ;  /* 0xffffe00039157812 */ /* 0x000fe200078ec0ff */
[----:B------:R-:W-:Y:S01]  /*7890*/  IMAD.U32 R40, RZ, RZ, UR50 ;  /* 0x00000032ff287e24 */ /* 0x000fe2000f8e00ff */
[----:B------:R-:W-:Y:S01]  /*78a0*/  LOP3.LUT R41, R58, 0xffffe000, RZ, 0xc0, !PT ;  /* 0xffffe0003a297812 */ /* 0x000fe200078ec0ff */
[----:B------:R-:W-:Y:S01]  /*78b0*/  BSSY.RECONVERGENT B0, `(.L_x_124) ;  /* 0x000005d000007945 */ /* 0x000fe20003800200 */
[----:B------:R-:W-:Y:S02]  /*78c0*/  LOP3.LUT R26, R48, 0xffffe000, RZ, 0xc0, !PT ;  /* 0xffffe000301a7812 */ /* 0x000fe400078ec0ff */
[----:B------:R-:W-:Y:S02]  /*78d0*/  ISETP.NE.AND P6, PT, R86, RZ, PT ;  /* 0x000000ff5600720c */ /* 0x000fe40003fc5270 */
[----:B------:R-:W-:Y:S03]  /*78e0*/  ISETP.NE.AND P0, PT, R68, RZ, PT ;  /* 0x000000ff4400720c */ /* 0x000fe60003f05270 */
[----:B---3--:R-:W3:Y:S08]  /*78f0*/  LDTM.x16 R4, tmem[UR4+0x10] ;  /* 0x00001004000479ee */ /* 0x008ef00008240000 */
[----:B------:R-:W-:Y:S05]  /*7900*/  @P6 LEA R40, R40, UR49, 0x3 ;  /* 0x0000003128286c11 */ /* 0x000fea000f8e18ff */
[----:B------:R-:W-:Y:S01]  /*7910*/  @P6 VIADD R93, R40, 0xb0 ;  /* 0x000000b0285d6836 */ /* 0x000fe20000000000 */
[----:B------:R-:W-:Y:S04]  /*7920*/  LEA R40, R89, UR49, 0x3 ;  /* 0x0000003159287c11 */ /* 0x000fe8000f8e18ff */
[----:B-1----:R-:W-:Y:S01]  /*7930*/  @P6 PRMT R93, R92, 0x654, R93 ;  /* 0x000006545c5d6816 */ /* 0x002fe2000000005d */
[C---:B---3--:R-:W-:Y:S01]  /*7940*/  FMUL R0, R24.reuse, R4 ;  /* 0x0000000418007220 */ /* 0x048fe20000400000 */
[C---:B------:R-:W-:Y:S01]  /*7950*/  FMUL R2, R24.reuse, R5 ;  /* 0x0000000518027220 */ /* 0x040fe20000400000 */
[C---:B------:R-:W-:Y:S01]  /*7960*/  FMUL R3, R24.reuse, R10 ;  /* 0x0000000a18037220 */ /* 0x040fe20000400000 */
[----:B------:R-:W-:Y:S01]  /*7970*/  FMUL R4, R24, R11 ;  /* 0x0000000b18047220 */ /* 0x000fe20000400000 */
[C---:B------:R-:W-:Y:S01]  /*7980*/  FFMA R28, R27.reuse, R20, R0 ;  /* 0x000000141b1c7223 */ /* 0x040fe20000000000 */
[----:B------:R-:W-:Y:S01]  /*7990*/  LOP3.LUT R20, R52, 0xffffe000, RZ, 0xc0, !PT ;  /* 0xffffe00034147812 */ /* 0x000fe200078ec0ff */
[----:B------:R-:W-:Y:S01]  /*79a0*/  FFMA R29, R27, R21, R2 ;  /* 0x000000151b1d7223 */ /* 0x000fe20000000002 */
[----:B------:R-:W-:Y:S01]  /*79b0*/  LOP3.LUT R21, R59, 0xffffe000, RZ, 0xc0, !PT ;  /* 0xffffe0003b157812 */ /* 0x000fe200078ec0ff */
[C---:B------:R-:W-:Y:S01]  /*79c0*/  FMUL R0, R24.reuse, R6 ;  /* 0x0000000618007220 */ /* 0x040fe20000400000 */
[----:B------:R-:W-:Y:S01]  /*79d0*/  F2FP.TF32.F32.PACK_B R28, R28 ;  /* 0x0000001cff1c723e */ /* 0x000fe200024050ff */
[C---:B------:R-:W-:Y:S01]  /*79e0*/  FMUL R2, R24.reuse, R7 ;  /* 0x0000000718027220 */ /* 0x040fe20000400000 */
[----:B------:R-:W-:Y:S01]  /*79f0*/  F2FP.TF32.F32.PACK_B R29, R29 ;  /* 0x0000001dff1d723e */ /* 0x000fe200024050ff */
[----:B------:R-:W-:Y:S01]  /*7a00*/  FFMA R30, R27, R41, R0 ;  /* 0x000000291b1e7223 */ /* 0x000fe20000000000 */
[----:B------:R-:W-:Y:S01]  /*7a10*/  LOP3.LUT R41, R55, 0xffffe000, RZ, 0xc0, !PT ;  /* 0xffffe00037297812 */ /* 0x000fe200078ec0ff */
[----:B------:R-:W-:Y:S01]  /*7a20*/  FFMA R31, R27, R21, R2 ;  /* 0x000000151b1f7223 */ /* 0x000fe20000000002 */
[----:B------:R-:W-:Y:S01]  /*7a30*/  LOP3.LUT R21, R53, 0xffffe000, RZ, 0xc0, !PT ;  /* 0xffffe00035157812 */ /* 0x000fe200078ec0ff */
[C---:B------:R-:W-:Y:S01]  /*7a40*/  FMUL R0, R24.reuse, R8 ;  /* 0x0000000818007220 */ /* 0x040fe20000400000 */
[----:B------:R-:W-:Y:S01]  /*7a50*/  F2FP.TF32.F32.PACK_B R30, R30 ;  /* 0x0000001eff1e723e */ /* 0x000fe200024050ff */
[----:B------:R-:W-:Y:S01]  /*7a60*/  FMUL R2, R24, R9 ;  /* 0x0000000918027220 */ /* 0x000fe20000400000 */
[----:B------:R-:W-:Y:S01]  /*7a70*/  F2FP.TF32.F32.PACK_B R31, R31 ;  /* 0x0000001fff1f723e */ /* 0x000fe200024050ff */
[C---:B------:R-:W-:Y:S01]  /*7a80*/  FFMA R32, R27.reuse, R20, R0 ;  /* 0x000000141b207223 */ /* 0x040fe20000000000 */
[----:B------:R-:W-:Y:S01]  /*7a90*/  LOP3.LUT R20, R54, 0xffffe000, RZ, 0xc0, !PT ;  /* 0xffffe00036147812 */ /* 0x000fe200078ec0ff */
[----:B------:R-:W-:Y:S01]  /*7aa0*/  FFMA R33, R27, R21, R2 ;  /* 0x000000151b217223 */ /* 0x000fe20000000002 */
[----:B------:R-:W-:Y:S01]  /*7ab0*/  FMUL R5, R24, R12 ;  /* 0x0000000c18057220 */ /* 0x000fe20000400000 */
[----:B------:R1:W-:Y:S01]  /*7ac0*/  STS.128 [R66+0x2000], R28 ;  /* 0x0020001c42007388 */ /* 0x0003e20000000c00 */
[----:B------:R-:W-:Y:S01]  /*7ad0*/  LOP3.LUT R21, R49, 0xffffe000, RZ, 0xc0, !PT ;  /* 0xffffe00031157812 */ /* 0x000fe200078ec0ff */
[C---:B------:R-:W-:Y:S01]  /*7ae0*/  FFMA R34, R27.reuse, R20, R3 ;  /* 0x000000141b227223 */ /* 0x040fe20000000003 */
[----:B------:R-:W-:Y:S01]  /*7af0*/  LOP3.LUT R20, R50, 0xffffe000, RZ, 0xc0, !PT ;  /* 0xffffe00032147812 */ /* 0x000fe200078ec0ff */
[----:B------:R-:W-:Y:S01]  /*7b00*/  FFMA R35, R27, R41, R4 ;  /* 0x000000291b237223 */ /* 0x000fe20000000004 */
[C---:B------:R-:W-:Y:S01]  /*7b10*/  FMUL R6, R24.reuse, R13 ;  /* 0x0000000d18067220 */ /* 0x040fe20000400000 */
        /* <DEDUP_REMOVED lines=20> */
[----:B------:R-:W-:Y:S02]  /*7c60*/  F2FP.TF32.F32.PACK_B R36, R36 ;  /* 0x00000024ff24723e */ /* 0x000fe400024050ff */
[----:B------:R-:W-:Y:S02]  /*7c70*/  F2FP.TF32.F32.PACK_B R37, R37 ;  /* 0x00000025ff25723e */ /* 0x000fe400024050ff */
[----:B------:R-:W-:Y:S01]  /*7c80*/  F2FP.TF32.F32.PACK_B R38, R38 ;  /* 0x00000026ff26723e */ /* 0x000fe200024050ff */
[C---:B-1----:R-:W-:Y:S01]  /*7c90*/  FFMA R28, R27.reuse, R20, R9 ;  /* 0x000000141b1c7223 */ /* 0x042fe20000000009 */
[----:B------:R-:W-:Y:S01]  /*7ca0*/  F2FP.TF32.F32.PACK_B R39, R39 ;  /* 0x00000027ff27723e */ /* 0x000fe200024050ff */
[C---:B------:R-:W-:Y:S01]  /*7cb0*/  FFMA R29, R27.reuse, R21, R10 ;  /* 0x000000151b1d7223 */ /* 0x040fe2000000000a */
[C---:B------:R-:W-:Y:S01]  /*7cc0*/  FFMA R30, R27.reuse, R26, R11 ;  /* 0x0000001a1b1e7223 */ /* 0x040fe2000000000b */
[----:B------:R-:W-:Y:S01]  /*7cd0*/  FFMA R31, R27, R41, R12 ;  /* 0x000000291b1f7223 */ /* 0x000fe2000000000c */
[----:B------:R-:W-:Y:S01]  /*7ce0*/  F2FP.TF32.F32.PACK_B R28, R28 ;  /* 0x0000001cff1c723e */ /* 0x000fe200024050ff */
[----:B------:R3:W-:Y:S01]  /*7cf0*/  STS.128 [R80+0x2020], R36 ;  /* 0x0020202450007388 */ /* 0x0007e20000000c00 */
[----:B------:R-:W-:Y:S02]  /*7d00*/  F2FP.TF32.F32.PACK_B R29, R29 ;  /* 0x0000001dff1d723e */ /* 0x000fe400024050ff */
[----:B------:R-:W-:Y:S02]  /*7d10*/  F2FP.TF32.F32.PACK_B R30, R30 ;  /* 0x0000001eff1e723e */ /* 0x000fe400024050ff */
[----:B------:R-:W-:Y:S02]  /*7d20*/  F2FP.TF32.F32.PACK_B R31, R31 ;  /* 0x0000001fff1f723e */ /* 0x000fe400024050ff */
[----:B------:R-:W-:Y:S03]  /*7d30*/  @P6 SHF.L.U32 R3, R65, 0x1f, RZ ;  /* 0x0000001f41036819 */ /* 0x000fe600000006ff */
[----:B------:R3:W-:Y:S01]  /*7d40*/  STS.128 [R87+0x2030], R28 ;  /* 0x0020301c57007388 */ /* 0x0007e20000000c00 */
[----:B------:R-:W-:Y:S01]  /*7d50*/  @!PT LDS RZ, [RZ] ;  /* 0x00000000fffff984 */ /* 0x000fe20000000800 */
[----:B------:R-:W-:Y:S01]  /*7d60*/  @!PT LDS RZ, [RZ] ;  /* 0x00000000fffff984 */ /* 0x000fe20000000800 */
[----:B------:R-:W-:Y:S01]  /*7d70*/  @!PT LDS RZ, [RZ] ;  /* 0x00000000fffff984 */ /* 0x000fe20000000800 */
[----:B------:R-:W-:Y:S01]  /*7d80*/  @!PT LDS RZ, [RZ] ;  /* 0x00000000fffff984 */ /* 0x000fe20000000800 */
[----:B------:R1:W-:Y:S07]  /*7d90*/  MEMBAR.ALL.CTA ;  /* 0x0000000000007992 */ /* 0x0003ee0000008000 */
[----:B-1----:R-:W1:Y:S02]  /*7da0*/  FENCE.VIEW.ASYNC.S ;  /* 0x00000000000073c6 */ /* 0x002e640000000000 */
[----:B-1----:R-:W-:Y:S06]  /*7db0*/  BAR.SYNC.DEFER_BLOCKING 0x1, 0x80 ;  /* 0x0042000000007b1d */ /* 0x002fec0000010000 */
[----:B------:R-:W-:Y:S05]  /*7dc0*/  @P0 BRA `(.L_x_125) ;  /* 0x00000000002c0947 */ /* 0x000fea0003800000 */
[----:B------:R-:W1:Y:S01]  /*7dd0*/  LDCU.64 UR6, c[0x0][0x348] ;  /* 0x00006900ff0677ac */ /* 0x000e620008000a00 */
[----:B------:R-:W-:Y:S02]  /*7de0*/  R2UR UR10, R84 ;  /* 0x00000000540a72ca */ /* 0x000fe400000e0000 */
[----:B------:R-:W-:Y:S01]  /*7df0*/  R2UR UR11, R81 ;  /* 0x00000000510b72ca */ /* 0x000fe200000e0000 */
[----:B------:R-:W-:Y:S01]  /*7e00*/  UIADD3 UR9, UPT, UPT, UR41, 0x10, URZ ;  /* 0x0000001029097890 */ /* 0x000fe2000fffe0ff */
[----:B------:R-:W-:Y:S01]  /*7e10*/  R2UR UR12, R83 ;  /* 0x00000000530c72ca */ /* 0x000fe200000e0000 */
[----:B------:R-:W-:Y:S02]  /*7e20*/  UIADD3 UR8, UPT, UPT, UR49, 0x2200, URZ ;  /* 0x0000220031087890 */ /* 0x000fe4000fffe0ff */
[----:B-1----:R-:W-:Y:S04]  /*7e30*/  UIADD3 UR4, UP0, UPT, UR6, 0x680, URZ ;  /* 0x0000068006047890 */ /* 0x002fe8000ff1e0ff */
[----:B------:R-:W-:Y:S09]  /*7e40*/  UIADD3.X UR5, UPT, UPT, URZ, UR7, URZ, UP0, !UPT ;  /* 0x00000007ff057290 */ /* 0x000ff200087fe4ff */
[----:B------:R1:W-:Y:S01]  /*7e50*/  UTMASTG.4D.IM2COL [UR8], [UR4] ;  /* 0x00000008040073b5 */ /* 0x0003e20008058000 */
[----:B------:R0:W-:Y:S01]  /*7e60*/  UTMACMDFLUSH ;  /* 0x00000000000079b7 */ /* 0x0001e20000000000 */
[----:B-1----:R-:W-:Y:S04]  /*7e70*/  DEPBAR.LE SB0, 0x1 ;  /* 0x000080400000791a */ /* 0x002fe80000000000 */
.L_x_125:
[----:B------:R-:W-:Y:S05]  /*7e80*/  BSYNC.RECONVERGENT B0 ;  /* 0x0000000000007941 */ /* 0x000fea0003800200 */
.L_x_124:
[----:B------:R-:W-:Y:S01]  /*7e90*/  BAR.SYNC.DEFER_BLOCKING 0x1, 0x80 ;  /* 0x0042000000007b1d */ /* 0x000fe20000010000 */
[----:B------:R-:W-:Y:S04]  /*7ea0*/  UIADD3 UR4, UPT, UPT, UR50, 0x1, URZ ;  /* 0x0000000132047890 */ /* 0x000fe8000fffe0ff */
[----:B------:R-:W-:Y:S04]  /*7eb0*/  UISETP.NE.AND UP0, UPT, UR4, 0x4, UPT ;  /* 0x000000040400788c */ /* 0x000fe8000bf05270 */
[----:B------:R-:W-:Y:S01]  /*7ec0*/  USEL UR40, UR4, URZ, UP0 ;  /* 0x000000ff04287287 */ /* 0x000fe20008000000 */
[----:B------:R1:W-:Y:S01]  /*7ed0*/  @P6 SYNCS.ARRIVE.TRANS64.RED.A1T0 RZ, [R93+URZ], RZ ;  /* 0x000000ff5dff69a7 */ /* 0x0003e200081004ff */
[----:B------:R-:W-:Y:S01]  /*7ee0*/  BSSY B1, `(.L_x_126) ;  /* 0x0000017000017945 */ /* 0x000fe20003800000 */
[----:B------:R-:W4:Y:S02]  /*7ef0*/  @P6 SYNCS.PHASECHK.TRANS64.TRYWAIT P0, [R40+URZ+0x90], R3 ;  /* 0x00009003280065a7 */ /* 0x000f2400080011ff */
[----:B----4-:R-:W-:Y:S01]  /*7f00*/  @P6 SEL R90, RZ, 0x1, !P0 ;  /* 0x00000001ff5a6807 */ /* 0x010fe20004000000 */
[----:B-1----:R-:W-:Y:S06]  /*7f10*/  @!P6 BRA `(.L_x_127) ;  /* 0x00000000004ce947 */ /* 0x002fec0003800000 */
        /* <DEDUP_REMOVED lines=9> */
[----:B------:R-:W-:Y:S04]  /*7fb0*/  SHF.L.U32 R5, R65, 0x1f, RZ ;  /* 0x0000001f41057819 */ /* 0x000fe800000006ff */
[----:B------:R-:W1:Y:S02]  /*7fc0*/  SYNCS.PHASECHK.TRANS64.TRYWAIT P0, [R40+URZ+0x90], R5 ;  /* 0x00009005280075a7 */ /* 0x000e6400080011ff */
[----:B-1----:R-:W-:Y:S05]  /*7fd0*/  @!P0 BRA `(.L_x_130) ;  /* 0x0000002000588947 */ /* 0x002fea0003800000 */
.L_x_129:
[----:B------:R-:W-:Y:S05]  /*7fe0*/  BSYNC B0 ;  /* 0x0000000000007941 */ /* 0x000fea0003800000 */
.L_x_128:
[----:B------:R-:W-:Y:S02]  /*7ff0*/  ISETP.NE.AND P0, PT, R91, RZ, PT ;  /* 0x000000ff5b00720c */ /* 0x000fe40003f05270 */
[----:B------:R-:W-:Y:S11]  /*8000*/  IADD3 R89, PT, PT, R89, 0x1, RZ ;  /* 0x0000000159597810 */ /* 0x000ff60007ffe0ff */
[----:B------:R4:W1:Y:S04]  /*8010*/  @P0 LDS.128 R56, [R4] ;  /* 0x0000000004380984 */ /* 0x0008680000000c00 */
[----:B------:R4:W1:Y:S04]  /*8020*/  @P0 LDS.128 R52, [R3+0x10] ;  /* 0x0000100003340984 */ /* 0x0008680000000c00 */
[----:B------:R4:W1:Y:S04]  /*8030*/  @P0 LDS.128 R48, [R2+0x20] ;  /* 0x0000200002300984 */ /* 0x0008680000000c00 */
[----:B------:R4:W1:Y:S02]  /*8040*/  @P0 LDS.128 R44, [R0+0x30] ;  /* 0x00003000002c0984 */ /* 0x0008640000000c00 */
.L_x_127:
[----:B------:R-:W-:Y:S05]  /*8050*/  BSYNC B1 ;  /* 0x0000000000017941 */ /* 0x000fea0003800000 */
.L_x_126:
[----:B----4-:R-:W-:Y:S05]  /*8060*/  VIADD R3, R25, 0x20 ;  /* 0x0000002019037836 */ /* 0x010fea0000000000 */
        /* <DEDUP_REMOVED lines=9> */
[----:B------:R-:W4:Y:S01]  /*8100*/  LDCU.64 UR6, c[0x4][0x78] ;  /* 0x01000f00ff0677ac */ /* 0x000f220008000a00 */
[----:B------:R-:W2:Y:S01]  /*8110*/  LDC.64 R2, c[0x4][R3] ;  /* 0x0100000003027b82 */ /* 0x000ea20000000a00 */
[----:B------:R-:W5:Y:S01]  /*8120*/  LDCU.64 UR4, c[0x4][0x10] ;  /* 0x01000200ff0477ac */ /* 0x000f620008000a00 */
[----:B-1----:R-:W-:Y:S01]  /*8130*/  MOV R5, UR9 ;  /* 0x0000000900057c02 */ /* 0x002fe20008000f00 */
[----:B------:R-:W-:Y:S01]  /*8140*/  IMAD.U32 R4, RZ, RZ, UR8 ;  /* 0x00000008ff047e24 */ /* 0x000fe2000f8e00ff */
[----:B----4-:R-:W-:Y:S01]  /*8150*/  MOV R7, UR7 ;  /* 0x0000000700077c02 */ /* 0x010fe20008000f00 */
[----:B------:R-:W-:Y:S01]  /*8160*/  IMAD.U32 R6, RZ, RZ, UR6 ;  /* 0x00000006ff067e24 */ /* 0x000fe2000f8e00ff */
[----:B-----5:R-:W-:Y:S01]  /*8170*/  MOV R11, UR5 ;  /* 0x00000005000b7c02 */ /* 0x020fe20008000f00 */
[----:B------:R-:W-:Y:S02]  /*8180*/  IMAD.U32 R10, RZ, RZ, UR4 ;  /* 0x00000004ff0a7e24 */ /* 0x000fe4000f8e00ff */
[----:B------:R-:W-:Y:S07]  /*8190*/  LEPC R20, `(.L_x_131) ;  /* 0x000000001014794e */ /* 0x000fee0000000000 */
[----:B--23--:R-:W-:Y:S05]  /*81a0*/  CALL.ABS.NOINC R2 ;  /* 0x0000000002007343 */ /* 0x00cfea0003c00000 */
.L_x_131:
[----:B-1----:R-:W-:Y:S01]  /*81b0*/  LOP3.LUT R20, R56, 0xffffe000, RZ, 0xc0, !PT ;  /* 0xffffe00038147812 */ /* 0x002fe200078ec0ff */
[----:B------:R-:W-:Y:S05]  /*81c0*/  WARPSYNC.ALL ;  /* 0x0000000000007948 */ /* 0x000fea0003800000 */
[----:B------:R-:W-:Y:S01]  /*81d0*/  R2UR UR4, R25 ;  /* 0x00000000190472ca */ /* 0x000fe200000e0000 */
[----:B------:R-:W-:Y:S01]  /*81e0*/  IMAD.U32 R93, RZ, RZ, UR40 ;  /* 0x00000028ff5d7e24 */ /* 0x000fe2000f8e00ff */
[----:B------:R-:W-:Y:S01]  /*81f0*/  LOP3.LUT R21, R57, 0xffffe000, RZ, 0xc0, !PT ;  /* 0xffffe00039157812 */ /* 0x000fe200078ec0ff */
[----:B------:R-:W-:Y:S01]  /*8200*/  BSSY.RECONVERGENT B0, `(.L_x_132) ;  /* 0x000005e000007945 */ /* 0x000fe20003800200 */
[----:B------:R-:W-:Y:S02]  /*8210*/  LOP3.LUT R41, R58, 0xffffe000, RZ, 0xc0, !PT ;  /* 0xffffe0003a297812 */ /* 0x000fe400078ec0ff */
[----:B------:R-:W-:Y:S02]  /*8220*/  LOP3.LUT R26, R54, 0xffffe000, RZ, 0xc0, !PT ;  /* 0xffffe000361a7812 */ /* 0x000fe400078ec0ff */
[----:B------:R-:W-:Y:S02]  /*8230*/  LOP3.LUT R40, R50, 0xffffe000, RZ, 0xc0, !PT ;  /* 0xffffe00032287812 */ /* 0x000fe400078ec0ff */
[----:B------:R-:W-:Y:S02]  /*8240*/  ISETP.NE.AND P6, PT, R86, RZ, PT ;  /* 0x000000ff5600720c */ /* 0x000fe40003fc5270 */
[----:B------:R-:W-:Y:S01]  /*8250*/  ISETP.NE.AND P0, PT, R68, RZ, PT ;  /* 0x000000ff4400720c */ /* 0x000fe20003f05270 */
[----:B------:R-:W1:Y:S10]  /*8260*/  LDTM.x16 R4, tmem[UR4+0x20] ;  /* 0x00002004000479ee */ /* 0x000e740008240000 */
[----:B------:R-:W-:Y:S05]  /*8270*/  @P6 LEA R93, R93, UR49, 0x3 ;  /* 0x000000315d5d6c11 */ /* 0x000fea000f8e18ff */
[----:B------:R-:W-:Y:S05]  /*8280*/  @P6 VIADD R93, R93, 0xb0 ;  /* 0x000000b05d5d6836 */ /* 0x000fea0000000000 */
[----:B------:R-:W-:Y:S01]  /*8290*/  @P6 PRMT R93, R92, 0x654, R93 ;  /* 0x000006545c5d6816 */ /* 0x000fe2000000005d */
[C---:B-1----:R-:W-:Y:S01]  /*82a0*/  FMUL R0, R24.reuse, R4 ;  /* 0x0000000418007220 */ /* 0x042fe20000400000 */
[C---:B------:R-:W-:Y:S01]  /*82b0*/  FMUL R2, R24.reuse, R5 ;  /* 0x0000000518027220 */ /* 0x040fe20000400000 */
[C---:B------:R-:W-:Y:S01]  /*82c0*/  FMUL R3, R24.reuse, R10 ;  /* 0x0000000a18037220 */ /* 0x040fe20000400000 */
[----:B------:R-:W-:Y:S01]  /*82d0*/  FMUL R4, R24, R11 ;  /* 0x0000000b18047220 */ /* 0x000fe20000400000 */
[C---:B---3--:R-:W-:Y:S01]  /*82e0*/  FFMA R28, R27.reuse, R20, R0 ;  /* 0x000000141b1c7223 */ /* 0x048fe20000000000 */
        /* <DEDUP_REMOVED lines=15> */
[----:B------:R-:W-:Y:S01]  /*83e0*/  FFMA R32, R27, R20, R0 ;  /* 0x000000141b207223 */ /* 0x000fe20000000000 */
[----:B------:R-:W-:Y:S01]  /*83f0*/  LOP3.LUT R20, R55, 0xffffe000, RZ, 0xc0, !PT ;  /* 0xffffe00037147812 */ /* 0x000fe200078ec0ff */
[C---:B------:R-:W-:Y:S01]  /*8400*/  FFMA R33, R27.reuse, R41, R2 ;  /* 0x000000291b217223 */ /* 0x040fe20000000002 */
[C---:B------:R-:W-:Y:S01]  /*8410*/  FFMA R34, R27.reuse, R26, R3 ;  /* 0x0000001a1b227223 */ /* 0x040fe20000000003 */
[----:B------:R1:W-:Y:S01]  /*8420*/  STS.128 [R66+0x4000], R28 ;  /* 0x0040001c42007388 */ /* 0x0003e20000000c00 */
[----:B------:R-:W-:Y:S01]  /*8430*/  LOP3.LUT R26, R48, 0xffffe000, RZ, 0xc0, !PT ;  /* 0xffffe000301a7812 */ /* 0x000fe200078ec0ff */
[----:B------:R-:W-:Y:S01]  /*8440*/  FFMA R35, R27, R20, R4 ;  /* 0x000000141b237223 */ /* 0x000fe20000000004 */
[----:B------:R-:W-:Y:S01]  /*8450*/  LOP3.LUT R41, R51, 0xffffe000, RZ, 0xc0, !PT ;  /* 0xffffe00033297812 */ /* 0x000fe200078ec0ff */
[C---:B------:R-:W-:Y:S01]  /*8460*/  FMUL R5, R24.reuse, R12 ;  /* 0x0000000c18057220 */ /* 0x040fe20000400000 */
[C---:B------:R-:W-:Y:S01]  /*8470*/  FMUL R6, R24.reuse, R13 ;  /* 0x0000000d18067220 */ /* 0x040fe20000400000 */
[C---:B------:R-:W-:Y:S01]  /*8480*/  FMUL R7, R24.reuse, R14 ;  /* 0x0000000e18077220 */ /* 0x040fe20000400000 */
        /* <DEDUP_REMOVED lines=20> */
[----:B------:R-:W-:Y:S02]  /*85d0*/  F2FP.TF32.F32.PACK_B R38, R38 ;  /* 0x00000026ff26723e */ /* 0x000fe400024050ff */
[----:B------:R-:W-:Y:S01]  /*85e0*/  F2FP.TF32.F32.PACK_B R39, R39 ;  /* 0x00000027ff27723e */ /* 0x000fe200024050ff */
[C---:B-1----:R-:W-:Y:S01]  /*85f0*/  FFMA R28, R27.reuse, R20, R9 ;  /* 0x000000141b1c7223 */ /* 0x042fe20000000009 */
[C---:B------:R-:W-:Y:S01]  /*8600*/  FFMA R29, R27.reuse, R21, R10 ;  /* 0x000000151b1d7223 */ /* 0x040fe2000000000a */
[C---:B------:R-:W-:Y:S01]  /*8610*/  FFMA R30, R27.reuse, R26, R11 ;  /* 0x0000001a1b1e7223 */ /* 0x040fe2000000000b */
[----:B------:R-:W-:Y:S01]  /*8620*/  FFMA R31, R27, R41, R12 ;  /* 0x000000291b1f7223 */ /* 0x000fe2000000000c */
[----:B------:R3:W-:Y:S01]  /*8630*/  STS.128 [R80+0x4020], R36 ;  /* 0x0040202450007388 */ /* 0x0007e20000000c00 */
[----:B------:R-:W-:Y:S02]  /*8640*/  F2FP.TF32.F32.PACK_B R28, R28 ;  /* 0x0000001cff1c723e */ /* 0x000fe400024050ff */
[----:B------:R-:W-:Y:S02]  /*8650*/  F2FP.TF32.F32.PACK_B R29, R29 ;  /* 0x0000001dff1d723e */ /* 0x000fe400024050ff */
[----:B------:R-:W-:Y:S02]  /*8660*/  F2FP.TF32.F32.PACK_B R30, R30 ;  /* 0x0000001eff1e723e */ /* 0x000fe400024050ff */
[----:B------:R-:W-:Y:S02]  /*8670*/  F2FP.TF32.F32.PACK_B R31, R31 ;  /* 0x0000001fff1f723e */ /* 0x000fe400024050ff */
[----:B------:R-:W-:Y:S02]  /*8680*/  LEA R3, R89, UR49, 0x3 ;  /* 0x0000003159037c11 */ /* 0x000fe4000f8e18ff */
[----:B------:R-:W-:Y:S01]  /*8690*/  @P6 SHF.L.U32 R14, R65, 0x1f, RZ ;  /* 0x0000001f410e6819 */ /* 0x000fe200000006ff */
        /* <DEDUP_REMOVED lines=20> */
.L_x_133:
[----:B------:R-:W-:Y:S05]  /*87e0*/  BSYNC.RECONVERGENT B0 ;  /* 0x0000000000007941 */ /* 0x000fea0003800200 */
.L_x_132:
        /* <DEDUP_REMOVED lines=21> */
.L_x_137:
[----:B------:R-:W-:Y:S05]  /*8940*/  BSYNC B0 ;  /* 0x0000000000007941 */ /* 0x000fea0003800000 */
.L_x_136:
[----:B------:R-:W-:Y:S11]  /*8950*/  ISETP.NE.AND P0, PT, R91, RZ, PT ;  /* 0x000000ff5b00720c */ /* 0x000ff60003f05270 */
[----:B------:R-:W-:Y:S02]  /*8960*/  @!UPT UIADD3 URZ, UPT, UPT, URZ, URZ, URZ ;  /* 0x000000fffffff290 */ /* 0x000fe4000fffe0ff */
[----:B------:R4:W1:Y:S04]  /*8970*/  @P0 LDS.128 R56, [R4] ;  /* 0x0000000004380984 */ /* 0x0008680000000c00 */
[----:B------:R4:W1:Y:S04]  /*8980*/  @P0 LDS.128 R52, [R2+0x10] ;  /* 0x0000100002340984 */ /* 0x0008680000000c00 */
[----:B------:R4:W1:Y:S04]  /*8990*/  @P0 LDS.128 R48, [R0+0x20] ;  /* 0x0000200000300984 */ /* 0x0008680000000c00 */
[----:B------:R4:W1:Y:S02]  /*89a0*/  @P0 LDS.128 R44, [R89+0x30] ;  /* 0x00003000592c0984 */ /* 0x0008640000000c00 */
.L_x_135:
[----:B------:R-:W-:Y:S05]  /*89b0*/  BSYNC B1 ;  /* 0x0000000000017941 */ /* 0x000fea0003800000 */
.L_x_134:
        /* <DEDUP_REMOVED lines=11> */
[----:B----4-:R-:W4:Y:S01]  /*8a70*/  LDC.64 R2, c[0x4][R3] ;  /* 0x0100000003027b82 */ /* 0x010f220000000a00 */
        /* <DEDUP_REMOVED lines=9> */
.L_x_139:
[----:B------:R-:W-:Y:S01]  /*8b10*/  ISETP.NE.AND P0, PT, R68, RZ, PT ;  /* 0x000000ff4400720c */ /* 0x000fe20003f05270 */
[----:B------:R-:W-:Y:S05]  /*8b20*/  WARPSYNC.ALL ;  /* 0x0000000000007948 */ /* 0x000fea0003800000 */
[----:B------:R-:W-:Y:S01]  /*8b30*/  R2UR UR4, R25 ;  /* 0x00000000190472ca */ /* 0x000fe200000e0000 */
[----:B------:R-:W-:Y:S01]  /*8b40*/  VIADD R88, R88, 0x100 ;  /* 0x0000010058587836 */ /* 0x000fe20000000000 */
[----:B----4-:R-:W-:Y:S01]  /*8b50*/  LOP3.LUT R0, R56, 0xffffe000, RZ, 0xc0, !PT ;  /* 0xffffe00038007812 */ /* 0x010fe200078ec0ff */
[----:B------:R-:W-:Y:S01]  /*8b60*/  BSSY.RECONVERGENT B0, `(.L_x_140) ;  /* 0x000005b000007945 */ /* 0x000fe20003800200 */
[----:B------:R-:W-:Y:S02]  /*8b70*/  LOP3.LUT R2, R57, 0xffffe000, RZ, 0xc0, !PT ;  /* 0xffffe00039027812 */ /* 0x000fe400078ec0ff */
[----:B------:R-:W-:Y:S02]  /*8b80*/  LOP3.LUT R3, R58, 0xffffe000, RZ, 0xc0, !PT ;  /* 0xffffe0003a037812 */ /* 0x000fe400078ec0ff */
[----:B------:R-:W-:Y:S02]  /*8b90*/  LOP3.LUT R20, R59, 0xffffe000, RZ, 0xc0, !PT ;  /* 0xffffe0003b147812 */ /* 0x000fe400078ec0ff */
[----:B------:R-:W-:Y:S02]  /*8ba0*/  LOP3.LUT R21, R52, 0xffffe000, RZ, 0xc0, !PT ;  /* 0xffffe00034157812 */ /* 0x000fe400078ec0ff */
[----:B------:R-:W-:Y:S01]  /*8bb0*/  LOP3.LUT R26, R53, 0xffffe000, RZ, 0xc0, !PT ;  /* 0xffffe000351a7812 */ /* 0x000fe200078ec0ff */
[----:B------:R-:W1:Y:S01]  /*8bc0*/  LDTM.x16 R4, tmem[UR4+0x30] ;  /* 0x00003004000479ee */ /* 0x000e620008240000 */
[----:B---3--:R-:W-:Y:S01]  /*8bd0*/  LOP3.LUT R29, R54, 0xffffe000, RZ, 0xc0, !PT ;  /* 0xffffe000361d7812 */ /* 0x008fe200078ec0ff */
[----:B------:R-:W-:Y:S01]  /*8be0*/  NOP ;  /* 0x0000000000007918 */ /* 0x000fe20000000000 */
[----:B------:R-:W-:Y:S02]  /*8bf0*/  LOP3.LUT R28, R55, 0xffffe000, RZ, 0xc0, !PT ;  /* 0xffffe000371c7812 */ /* 0x000fe400078ec0ff */
[----:B------:R-:W-:Y:S02]  /*8c00*/  LOP3.LUT R88, R88, 0xfefffff8, RZ, 0xc0, !PT ;  /* 0xfefffff858587812 */ /* 0x000fe400078ec0ff */
[----:B------:R-:W-:Y:S02]  /*8c10*/  LOP3.LUT R31, R48, 0xffffe000, RZ, 0xc0, !PT ;  /* 0xffffe000301f7812 */ /* 0x000fe400078ec0ff */
[----:B------:R-:W-:Y:S01]  /*8c20*/  LOP3.LUT R30, R49, 0xffffe000, RZ, 0xc0, !PT ;  /* 0xffffe000311e7812 */ /* 0x000fe200078ec0ff */
[----:B-1----:R1:W-:Y:S01]  /*8c30*/  SYNCS.ARRIVE.TRANS64.RED.A1T0 RZ, [R88+URZ], RZ ;  /* 0x000000ff58ff79a7 */ /* 0x0023e200081004ff */
[----:B------:R-:W-:Y:S02]  /*8c40*/  LOP3.LUT R33, R50, 0xffffe000, RZ, 0xc0, !PT ;  /* 0xffffe00032217812 */ /* 0x000fe400078ec0ff */
[----:B------:R-:W-:Y:S02]  /*8c50*/  LOP3.LUT R32, R51, 0xffffe000, RZ, 0xc0, !PT ;  /* 0xffffe00033207812 */ /* 0x000fe400078ec0ff */
[----:B------:R-:W-:Y:S02]  /*8c60*/  LOP3.LUT R35, R44, 0xffffe000, RZ, 0xc0, !PT ;  /* 0xffffe0002c237812 */ /* 0x000fe400078ec0ff */
[----:B------:R-:W-:Y:S02]  /*8c70*/  LOP3.LUT R34, R45, 0xffffe000, RZ, 0xc0, !PT ;  /* 0xffffe0002d227812 */ /* 0x000fe400078ec0ff */
[----:B------:R-:W-:Y:S02]  /*8c80*/  LOP3.LUT R37, R46, 0xffffe000, RZ, 0xc0, !PT ;  /* 0xffffe0002e257812 */ /* 0x000fe400078ec0ff */
[----:B------:R-:W-:Y:S01]  /*8c90*/  LOP3.LUT R36, R47, 0xffffe000, RZ, 0xc0, !PT ;  /* 0xffffe0002f247812 */ /* 0x000fe200078ec0ff */
[C---:B------:R-:W-:Y:S01]  /*8ca0*/  FMUL R4, R24.reuse, R4 ;  /* 0x0000000418047220 */ /* 0x040fe20000400000 */
[C---:B------:R-:W-:Y:S01]  /*8cb0*/  FMUL R5, R24.reuse, R5 ;  /* 0x0000000518057220 */ /* 0x040fe20000400000 */
[C---:B------:R-:W-:Y:S01]  /*8cc0*/  FMUL R6, R24.reuse, R6 ;  /* 0x0000000618067220 */ /* 0x040fe20000400000 */
[C---:B------:R-:W-:Y:S01]  /*8cd0*/  FMUL R7, R24.reuse, R7 ;  /* 0x0000000718077220 */ /* 0x040fe20000400000 */
[C---:B------:R-:W-:Y:S01]  /*8ce0*/  FFMA R4, R27.reuse, R0, R4 ;  /* 0x000000001b047223 */ /* 0x040fe20000000004 */
[C---:B------:R-:W-:Y:S01]  /*8cf0*/  FFMA R5, R27.reuse, R2, R5 ;  /* 0x000000021b057223 */ /* 0x040fe20000000005 */
[C---:B------:R-:W-:Y:S01]  /*8d00*/  FFMA R6, R27.reuse, R3, R6 ;  /* 0x000000031b067223 */ /* 0x040fe20000000006 */
[C---:B------:R-:W-:Y:S01]  /*8d10*/  FFMA R7, R27.reuse, R20, R7 ;  /* 0x000000141b077223 */ /* 0x040fe20000000007 */
[C---:B------:R-:W-:Y:S01]  /*8d20*/  FMUL R8, R24.reuse, R8 ;  /* 0x0000000818087220 */ /* 0x040fe20000400000 */
[C---:B------:R-:W-:Y:S01]  /*8d30*/  FMUL R9, R24.reuse, R9 ;  /* 0x0000000918097220 */ /* 0x040fe20000400000 */
[C---:B------:R-:W-:Y:S01]  /*8d40*/  FMUL R10, R24.reuse, R10 ;  /* 0x0000000a180a7220 */ /* 0x040fe20000400000 */
[C---:B------:R-:W-:Y:S01]  /*8d50*/  FMUL R11, R24.reuse, R11 ;  /* 0x0000000b180b7220 */ /* 0x040fe20000400000 */
[----:B------:R-:W-:Y:S01]  /*8d60*/  F2FP.TF32.F32.PACK_B R4, R4 ;  /* 0x00000004ff04723e */ /* 0x000fe200024050ff */
[C---:B------:R-:W-:Y:S01]  /*8d70*/  FFMA R8, R27.reuse, R21, R8 ;  /* 0x000000151b087223 */ /* 0x040fe20000000008 */
[----:B------:R-:W-:Y:S01]  /*8d80*/  F2FP.TF32.F32.PACK_B R5, R5 ;  /* 0x00000005ff05723e */ /* 0x000fe200024050ff */
[C---:B------:R-:W-:Y:S01]  /*8d90*/  FFMA R9, R27.reuse, R26, R9 ;  /* 0x0000001a1b097223 */ /* 0x040fe20000000009 */
[----:B------:R-:W-:Y:S01]  /*8da0*/  F2FP.TF32.F32.PACK_B R6, R6 ;  /* 0x00000006ff06723e */ /* 0x000fe200024050ff */
[C---:B------:R-:W-:Y:S01]  /*8db0*/  FFMA R10, R27.reuse, R29, R10 ;  /* 0x0000001d1b0a7223 */ /* 0x040fe2000000000a */
[----:B------:R-:W-:Y:S01]  /*8dc0*/  F2FP.TF32.F32.PACK_B R7, R7 ;  /* 0x00000007ff07723e */ /* 0x000fe200024050ff */
[C---:B------:R-:W-:Y:S01]  /*8dd0*/  FFMA R11, R27.reuse, R28, R11 ;  /* 0x0000001c1b0b7223 */ /* 0x040fe2000000000b */
[C---:B------:R-:W-:Y:S01]  /*8de0*/  FMUL R12, R24.reuse, R12 ;  /* 0x0000000c180c7220 */ /* 0x040fe20000400000 */
[----:B------:R-:W-:Y:S01]  /*8df0*/  F2FP.TF32.F32.PACK_B R8, R8 ;  /* 0x00000008ff08723e */ /* 0x000fe200024050ff */
[C---:B------:R-:W-:Y:S01]  /*8e00*/  FMUL R13, R24.reuse, R13 ;  /* 0x0000000d180d7220 */ /* 0x040fe20000400000 */
[----:B------:R1:W-:Y:S01]  /*8e10*/  STS.128 [R66+0x6000], R4 ;  /* 0x0060000442007388 */ /* 0x0003e20000000c00 */
        /* <DEDUP_REMOVED lines=8> */
[C---:B------:R-:W-:Y:S01]  /*8ea0*/  FFMA R15, R27.reuse, R32, R15 ;  /* 0x000000201b0f7223 */ /* 0x040fe2000000000f */
[C---:B------:R-:W-:Y:S01]  /*8eb0*/  FMUL R16, R24.reuse, R16 ;  /* 0x0000001018107220 */ /* 0x040fe20000400000 */
[----:B------:R-:W-:Y:S01]  /*8ec0*/  F2FP.TF32.F32.PACK_B R12, R12 ;  /* 0x0000000cff0c723e */ /* 0x000fe200024050ff */
[----:B------:R1:W-:Y:S01]  /*8ed0*/  STS.128 [R82+0x6010], R8 ;  /* 0x0060100852007388 */ /* 0x0003e20000000c00 */
        /* <DEDUP_REMOVED lines=9> */
[----:B------:R-:W-:Y:S01]  /*8f70*/  FFMA R19, R27, R36, R19 ;  /* 0x000000241b137223 */ /* 0x000fe20000000013 */
[----:B------:R-:W-:Y:S02]  /*8f80*/  F2FP.TF32.F32.PACK_B R16, R16 ;  /* 0x00000010ff10723e */ /* 0x000fe400024050ff */
[----:B------:R1:W-:Y:S01]  /*8f90*/  STS.128 [R80+0x6020], R12 ;  /* 0x0060200c50007388 */ /* 0x0003e20000000c00 */
[----:B------:R-:W-:Y:S02]  /*8fa0*/  F2FP.TF32.F32.PACK_B R17, R17 ;  /* 0x00000011ff11723e */ /* 0x000fe400024050ff */
        /* <DEDUP_REMOVED lines=15> */
[----:B------:R-:W-:Y:S01]  /*90a0*/  R2UR UR12, R83 ;  /* 0x00000000530c72ca */ /* 0x000fe200000e0000 */
[----:B------:R-:W-:Y:S02]  /*90b0*/  UIADD3 UR8, UPT, UPT, UR49, 0x6200, URZ ;  /* 0x0000620031087890 */ /* 0x000fe4000fffe0ff */
[----:B---3--:R-:W-:Y:S04]  /*90c0*/  UIADD3 UR4, UP0, UPT, UR6, 0x680, URZ ;  /* 0x0000068006047890 */ /* 0x008fe8000ff1e0ff */
[----:B------:R-:W-:Y:S09]  /*90d0*/  UIADD3.X UR5, UPT, UPT, URZ, UR7, URZ, UP0, !UPT ;  /* 0x00000007ff057290 */ /* 0x000ff200087fe4ff */
[----:B------:R3:W-:Y:S01]  /*90e0*/  UTMASTG.4D.IM2COL [UR8], [UR4] ;  /* 0x00000008040073b5 */ /* 0x0007e20008058000 */
[----:B------:R0:W-:Y:S01]  /*90f0*/  UTMACMDFLUSH ;  /* 0x00000000000079b7 */ /* 0x0001e20000000000 */
[----:B---3--:R-:W-:Y:S04]  /*9100*/  DEPBAR.LE SB0, 0x1 ;  /* 0x000080400000791a */ /* 0x008fe80000000000 */
.L_x_141:
[----:B------:R-:W-:Y:S05]  /*9110*/  BSYNC.RECONVERGENT B0 ;  /* 0x0000000000007941 */ /* 0x000fea0003800200 */
.L_x_140:
[----:B------:R-:W-:Y:S01]  /*9120*/  BAR.SYNC.DEFER_BLOCKING 0x1, 0x80 ;  /* 0x0042000000007b1d */ /* 0x000fe20000010000 */
[----:B------:R-:W-:Y:S01]  /*9130*/  UISETP.NE.AND UP0, UPT, UR53, -0x4, UPT ;  /* 0xfffffffc3500788c */ /* 0x000fe2000bf05270 */
[----:B------:R-:W-:Y:S08]  /*9140*/  IADD3 R0, PT, PT, R22, 0x1, RZ ;  /* 0x0000000116007810 */ /* 0x000ff00007ffe0ff */
[----:B------:R-:W-:Y:S05]  /*9150*/  BRA.U !UP0, `(.L_x_142) ;  /* 0x0000000108247547 */ /* 0x000fea000b800000 */
[----:B------:R-:W-:Y:S01]  /*9160*/  ISETP.NE.AND P0, PT, R86, RZ, PT ;  /* 0x000000ff5600720c */ /* 0x000fe20003f05270 */
[----:B------:R-:W-:Y:S01]  /*9170*/  IMAD.U32 R2, RZ, RZ, UR50 ;  /* 0x00000032ff027e24 */ /* 0x000fe2000f8e00ff */
[----:B------:R-:W-:Y:S04]  /*9180*/  UIADD3 UR4, UPT, UPT, UR50, 0x1, URZ ;  /* 0x0000000132047890 */ /* 0x000fe8000fffe0ff */
[----:B------:R-:W-:Y:S04]  /*9190*/  UISETP.NE.AND UP0, UPT, UR4, 0x4, UPT ;  /* 0x000000040400788c */ /* 0x000fe8000bf05270 */
[----:B------:R-:W-:Y:S03]  /*91a0*/  USEL UR50, UR4, URZ, UP0 ;  /* 0x000000ff04327287 */ /* 0x000fe60008000000 */
[----:B------:R-:W-:Y:S05]  /*91b0*/  @P0 LEA R2, R2, UR49, 0x3 ;  /* 0x0000003102020c11 */ /* 0x000fea000f8e18ff */
[----:B------:R-:W-:Y:S05]  /*91c0*/  @P0 VIADD R3, R2, 0xb0 ;  /* 0x000000b002030836 */ /* 0x000fea0000000000 */
[----:B------:R-:W-:Y:S04]  /*91d0*/  @P0 PRMT R3, R92, 0x654, R3 ;  /* 0x000006545c030816 */ /* 0x000fe80000000003 */
[----:B------:R3:W-:Y:S03]  /*91e0*/  @P0 SYNCS.ARRIVE.TRANS64.RED.A1T0 RZ, [R3+URZ], RZ ;  /* 0x000000ff03ff09a7 */ /* 0x0007e600081004ff */
.L_x_142:
[----:B------:R-:W-:Y:S01]  /*91f0*/  R2UR UR5, R77 ;  /* 0x000000004d0572ca */ /* 0x000fe200000e0000 */
[----:B------:R-:W-:Y:S01]  /*9200*/  UISETP.NE.AND UP0, UPT, UR62, URZ, UPT ;  /* 0x000000ff3e00728c */ /* 0x000fe2000bf05270 */
[----:B------:R-:W-:Y:S01]  /*9210*/  R2UR UR4, R78 ;  /* 0x000000004e0472ca */ /* 0x000fe200000e0000 */
[----:B------:R-:W-:Y:S01]  /*9220*/  UIADD3 UR53, UPT, UPT, UR53, 0x4, URZ ;  /* 0x0000000435357890 */ /* 0x000fe2000fffe0ff */
[C---:B------:R-:W-:Y:S01]  /*9230*/  ISETP.NE.AND P0, PT, R0.reuse, 0x2, PT ;  /* 0x000000020000780c */ /* 0x040fe20003f05270 */
[----:B------:R-:W-:Y:S01]  /*9240*/  UMOV UR52, UR63 ;  /* 0x0000003f00347c82 */ /* 0x000fe20008000000 */
[----:B------:R-:W-:Y:S02]  /*9250*/  LOP3.LUT R63, R63, 0x1, RZ, 0x3c, !PT ;  /* 0x000000013f3f7812 */ /* 0x000fe400078e3cff */
[----:B---3--:R-:W-:Y:S02]  /*9260*/  SEL R3, RZ, 0x1, P0 ;  /* 0x00000001ff037807 */ /* 0x008fe40000000000 */
[----:B------:R-:W-:Y:S02]  /*9270*/  SEL R22, R0, RZ, P0 ;  /* 0x000000ff00167207 */ /* 0x000fe40000000000 */
[----:B------:R-:W-:Y:S01]  /*9280*/  LOP3.LUT R64, R64, R3, RZ, 0x3c, !PT ;  /* 0x0000000340407212 */ /* 0x000fe200078e3cff */
[----:B------:R-:W-:Y:S02]  /*9290*/  UIADD3 UR21, UPT, UPT, UR36, UR5, URZ ;  /* 0x0000000524157290 */ /* 0x000fe4000fffe0ff */
[----:B------:R-:W-:Y:S01]  /*92a0*/  UIADD3 UR51, UPT, UPT, UR37, UR4, URZ ;  /* 0x0000000425337290 */ /* 0x000fe2000fffe0ff */
[----:B------:R-:W-:Y:S11]  /*92b0*/  BRA.U UP0, `(.L_x_143) ;  /* 0xffffffc900887547 */ /* 0x000ff6000b83ffff */
[----:B------:R-:W-:-:S13]  /*92c0*/  R2UR UR4, R79 ;  /* 0x000000004f0472ca */ /* 0x000fda00000e0000 */
[----:B------:R-:W-:-:S09]  /*92d0*/  UISETP.NE.AND UP0, UPT, UR4, URZ, UPT ;  /* 0x000000ff0400728c */ /* 0x000fd2000bf05270 */
[----:B------:R-:W-:Y:S05]  /*92e0*/  BRA.U !UP0, `(.L_x_144) ;  /* 0x0000000108487547 */ /* 0x000fea000b800000 */
[----:B------:R-:W3:Y:S02]  /*92f0*/  LDCU.64 UR4, c[0x0][0x890] ;  /* 0x00011200ff0477ac */ /* 0x000ee40008000a00 */
[----:B---3--:R-:W-:-:S04]  /*9300*/  UISETP.NE.U32.AND UP0, UPT, UR4, URZ, UPT ;  /* 0x000000ff0400728c */ /* 0x008fc8000bf05070 */
[----:B------:R-:W-:-:S09]  /*9310*/  UISETP.NE.AND.EX UP0, UPT, UR5, URZ, UPT, UP0 ;  /* 0x000000ff0500728c */ /* 0x000fd2000bf05300 */
[----:B------:R-:W-:Y:S05]  /*9320*/  BRA.U UP0, `(.L_x_145) ;  /* 0x00000001000c7547 */ /* 0x000fea000b800000 */
[----:B------:R-:W-:-:S13]  /*9330*/  FSETP.NEU.AND P0, PT, R27, RZ, PT ;  /* 0x000000ff1b00720b */ /* 0x000fda0003f0d000 */
[----:B------:R-:W-:Y:S05]  /*9340*/  @!P0 EXIT ;  /* 0x000000000000894d */ /* 0x000fea0003800000 */
[----:B------:R-:W-:Y:S05]  /*9350*/  BRA `(.L_x_144) ;  /* 0x00000000002c7947 */ /* 0x000fea0003800000 */
.L_x_145:
[----:B------:R-:W-:Y:S01]  /*9360*/  ISETP.NE.AND P0, PT, R85, RZ, PT ;  /* 0x000000ff5500720c */ /* 0x000fe20003f05270 */
[----:B------:R-:W-:-:S12]  /*9370*/  BSSY.RECONVERGENT B0, `(.L_x_144) ;  /* 0x0000009000007945 */ /* 0x000fd80003800200 */
[----:B------:R-:W-:Y:S05]  /*9380*/  @P0 BRA `(.L_x_146) ;  /* 0x0000000000140947 */ /* 0x000fea0003800000 */
[----:B------:R-:W3:Y:S02]  /*9390*/  LDCU.64 UR4, c[0x0][0x888] ;  /* 0x00011100ff0477ac */ /* 0x000ee40008000a00 */
[----:B---3--:R-:W-:-:S04]  /*93a0*/  ISETP.NE.U32.AND P0, PT, RZ, UR4, PT ;  /* 0x00000004ff007c0c */ /* 0x008fc8000bf05070 */
[----:B------:R-:W-:-:S13]  /*93b0*/  ISETP.NE.AND.EX P0, PT, RZ, UR5, PT, P0 ;  /* 0x00000005ff007c0c */ /* 0x000fda000bf05300 */
[----:B------:R-:W-:Y:S05]  /*93c0*/  @!P0 EXIT ;  /* 0x000000000000894d */ /* 0x000fea0003800000 */
[----:B------:R-:W-:Y:S05]  /*93d0*/  BRA `(.L_x_147) ;  /* 0x0000000000087947 */ /* 0x000fea0003800000 */
.L_x_146:
[----:B------:R-:W-:-:S13]  /*93e0*/  FSETP.NEU.AND P0, PT, R27, RZ, PT ;  /* 0x000000ff1b00720b */ /* 0x000fda0003f0d000 */
[----:B------:R-:W-:Y:S05]  /*93f0*/  @!P0 EXIT ;  /* 0x000000000000894d */ /* 0x000fea0003800000 */
.L_x_147:
[----:B------:R-:W-:Y:S05]  /*9400*/  BSYNC.RECONVERGENT B0 ;  /* 0x0000000000007941 */ /* 0x000fea0003800200 */
.L_x_144:
[----:B------:R-:W3:Y:S01]  /*9410*/  S2UR UR5, SR_CgaCtaId ;  /* 0x00000000000579c3 */ /* 0x000ee20000008800 */
[----:B------:R-:W-:Y:S01]  /*9420*/  ULEA UR4, UR50, UR49, 0x3 ;  /* 0x0000003132047291 */ /* 0x000fe2000f8e18ff */
[----:B------:R-:W-:-:S04]  /*9430*/  DEPBAR.LE SB0, 0x0 ;  /* 0x000080000000791a */ /* 0x000fc80000000000 */
[----:B------:R-:W-:-:S04]  /*9440*/  UIADD3 UR4, UPT, UPT, UR4, 0xb0, URZ ;  /* 0x000000b004047890 */ /* 0x000fc8000fffe0ff */
[----:B---3--:R-:W-:-:S09]  /*9450*/  UPRMT UR4, UR5, 0x654, UR4 ;  /* 0x0000065405047896 */ /* 0x008fd20008000004 */
[----:B------:R-:W-:Y:S01]  /*9460*/  SYNCS.ARRIVE.TRANS64.RED.A1T0 RZ, [UR4], RZ ;  /* 0x000000ffffff79a7 */ /* 0x000fe20008100404 */
[----:B------:R-:W-:Y:S05]  /*9470*/  EXIT ;  /* 0x000000000000794d */ /* 0x000fea0003800000 */
.L_x_25:
[----:B------:R-:W-:Y:S07]  /*9480*/  MOV R0, UR9 ;  /* 0x0000000900007c02 */ /* 0x000fee0008000f00 */
.L_x_148:
[----:B-1----:R1:W2:Y:S02]  /*9490*/  SYNCS.PHASECHK.TRANS64.TRYWAIT P0, [R0+URZ+0x48], R5 ;  /* 0x00004805000075a7 */ /* 0x0022a400080011ff */
[----:B--2---:R-:W-:Y:S05]  /*94a0*/  @!P0 NANOSLEEP.SYNCS 0x989680 ;  /* 0x009896800000895d */ /* 0x004fea0003900000 */
[----:B------:R-:W2:Y:S02]  /*94b0*/  @!P0 SYNCS.PHASECHK.TRANS64 P0, [R0+URZ+0x48], R5 ;  /* 0x00004805000085a7 */ /* 0x000ea400080010ff */
[----:B--2---:R-:W-:Y:S05]  /*94c0*/  @!P0 BRA `(.L_x_148) ;  /* 0xfffffffc00f08947 */ /* 0x004fea000383ffff */
[----:B------:R-:W-:Y:S05]  /*94d0*/  BRA `(.L_x_24) ;  /* 0xffffff8400bc7947 */ /* 0x000fea000383ffff */
.L_x_32:
[----:B------:R-:W-:Y:S07]  /*94e0*/  MOV R0, UR9 ;  /* 0x0000000900007c02 */ /* 0x000fee0008000f00 */
.L_x_149:
[----:B-1----:R1:W2:Y:S02]  /*94f0*/  SYNCS.PHASECHK.TRANS64.TRYWAIT P0, [R0+URZ+0x48], R5 ;  /* 0x00004805000075a7 */ /* 0x0022a400080011ff */
[----:B--2---:R-:W-:Y:S05]  /*9500*/  @!P0 NANOSLEEP.SYNCS 0x989680 ;  /* 0x009896800000895d */ /* 0x004fea0003900000 */
[----:B------:R-:W2:Y:S02]  /*9510*/  @!P0 SYNCS.PHASECHK.TRANS64 P0, [R0+URZ+0x48], R5 ;  /* 0x00004805000085a7 */ /* 0x000ea400080010ff */
[----:B--2---:R-:W-:Y:S05]  /*9520*/  @!P0 BRA `(.L_x_149) ;  /* 0xfffffffc00f08947 */ /* 0x004fea000383ffff */
[----:B------:R-:W-:Y:S05]  /*9530*/  BRA `(.L_x_31) ;  /* 0xffffff8c00187947 */ /* 0x000fea000383ffff */
.L_x_37:
[----:B------:R-:W-:-:S07]  /*9540*/  MOV R0, UR25 ;  /* 0x0000001900007c02 */ /* 0x000fce0008000f00 */
.L_x_150:
[----:B-1----:R1:W2:Y:S02]  /*9550*/  SYNCS.PHASECHK.TRANS64.TRYWAIT P0, [R0+URZ+0xe0], R3 ;  /* 0x0000e003000075a7 */ /* 0x0022a400080011ff */
[----:B--2---:R-:W-:Y:S05]  /*9560*/  @!P0 NANOSLEEP.SYNCS 0x989680 ;  /* 0x009896800000895d */ /* 0x004fea0003900000 */
[----:B------:R-:W2:Y:S02]  /*9570*/  @!P0 SYNCS.PHASECHK.TRANS64 P0, [R0+URZ+0xe0], R3 ;  /* 0x0000e003000085a7 */ /* 0x000ea400080010ff */
[----:B--2---:R-:W-:Y:S05]  /*9580*/  @!P0 BRA `(.L_x_150) ;  /* 0xfffffffc00f08947 */ /* 0x004fea000383ffff */
[----:B------:R-:W-:Y:S05]  /*9590*/  BRA `(.L_x_151) ;  /* 0xffffff8c00e47947 */ /* 0x000fea000383ffff */
.L_x_41:
[----:B------:R-:W-:-:S07]  /*95a0*/  MOV R0, UR4 ;  /* 0x0000000400007c02 */ /* 0x000fce0008000f00 */
.L_x_152:
[----:B-1----:R1:W2:Y:S02]  /*95b0*/  SYNCS.PHASECHK.TRANS64.TRYWAIT P0, [R0+URZ], R3 ;  /* 0x00000003000075a7 */ /* 0x0022a400080011ff */
[----:B--2---:R-:W-:Y:S05]  /*95c0*/  @!P0 NANOSLEEP.SYNCS 0x989680 ;  /* 0x009896800000895d */ /* 0x004fea0003900000 */
[----:B------:R-:W2:Y:S02]  /*95d0*/  @!P0 SYNCS.PHASECHK.TRANS64 P0, [R0+URZ], R3 ;  /* 0x00000003000085a7 */ /* 0x000ea400080010ff */
[----:B--2---:R-:W-:Y:S05]  /*95e0*/  @!P0 BRA `(.L_x_152) ;  /* 0xfffffffc00f08947 */ /* 0x004fea000383ffff */
[----:B------:R-:W-:Y:S05]  /*95f0*/  BRA `(.L_x_153) ;  /* 0xffffff94007c7947 */ /* 0x000fea000383ffff */
.L_x_42:
[----:B------:R-:W-:-:S07]  /*9600*/  MOV R0, UR5 ;  /* 0x0000000500007c02 */ /* 0x000fce0008000f00 */
.L_x_154:
[----:B-1----:R1:W2:Y:S02]  /*9610*/  SYNCS.PHASECHK.TRANS64.TRYWAIT P0, [R0+URZ], R3 ;  /* 0x00000003000075a7 */ /* 0x0022a400080011ff */
[----:B--2---:R-:W-:Y:S05]  /*9620*/  @!P0 NANOSLEEP.SYNCS 0x989680 ;  /* 0x009896800000895d */ /* 0x004fea0003900000 */
[----:B------:R-:W2:Y:S02]  /*9630*/  @!P0 SYNCS.PHASECHK.TRANS64 P0, [R0+URZ], R3 ;  /* 0x00000003000085a7 */ /* 0x000ea400080010ff */
[----:B--2---:R-:W-:Y:S05]  /*9640*/  @!P0 BRA `(.L_x_154) ;  /* 0xfffffffc00f08947 */ /* 0x004fea000383ffff */
[----:B------:R-:W-:Y:S05]  /*9650*/  BRA `(.L_x_155) ;  /* 0xffffff94008c7947 */ /* 0x000fea000383ffff */
.L_x_43:
[----:B------:R-:W-:-:S07]  /*9660*/  MOV R0, UR5 ;  /* 0x0000000500007c02 */ /* 0x000fce0008000f00 */
.L_x_156:
[----:B-1----:R1:W2:Y:S02]  /*9670*/  SYNCS.PHASECHK.TRANS64.TRYWAIT P0, [R0+URZ], R3 ;  /* 0x00000003000075a7 */ /* 0x0022a400080011ff */
[----:B--2---:R-:W-:Y:S05]  /*9680*/  @!P0 NANOSLEEP.SYNCS 0x989680 ;  /* 0x009896800000895d */ /* 0x004fea0003900000 */
[----:B------:R-:W2:Y:S02]  /*9690*/  @!P0 SYNCS.PHASECHK.TRANS64 P0, [R0+URZ], R3 ;  /* 0x00000003000085a7 */ /* 0x000ea400080010ff */
[----:B--2---:R-:W-:Y:S05]  /*96a0*/  @!P0 BRA `(.L_x_156) ;  /* 0xfffffffc00f08947 */ /* 0x004fea000383ffff */
[----:B------:R-:W-:Y:S05]  /*96b0*/  BRA `(.L_x_157) ;  /* 0xffffff94009c7947 */ /* 0x000fea000383ffff */
.L_x_44:
[----:B------:R-:W-:-:S07]  /*96c0*/  MOV R0, UR5 ;  /* 0x0000000500007c02 */ /* 0x000fce0008000f00 */
.L_x_158:
[----:B-1----:R1:W2:Y:S02]  /*96d0*/  SYNCS.PHASECHK.TRANS64.TRYWAIT P0, [R0+URZ], R3 ;  /* 0x00000003000075a7 */ /* 0x0022a400080011ff */
[----:B--2---:R-:W-:Y:S05]  /*96e0*/  @!P0 NANOSLEEP.SYNCS 0x989680 ;  /* 0x009896800000895d */ /* 0x004fea0003900000 */
[----:B------:R-:W2:Y:S02]  /*96f0*/  @!P0 SYNCS.PHASECHK.TRANS64 P0, [R0+URZ], R3 ;  /* 0x00000003000085a7 */ /* 0x000ea400080010ff */
[----:B--2---:R-:W-:Y:S05]  /*9700*/  @!P0 BRA `(.L_x_158) ;  /* 0xfffffffc00f08947 */ /* 0x004fea000383ffff */
[----:B------:R-:W-:Y:S05]  /*9710*/  BRA `(.L_x_159) ;  /* 0xffffff9400ac7947 */ /* 0x000fea000383ffff */
.L_x_45:
[----:B------:R-:W-:-:S07]  /*9720*/  MOV R0, UR5 ;  /* 0x0000000500007c02 */ /* 0x000fce0008000f00 */
.L_x_160:
[----:B-1----:R1:W2:Y:S02]  /*9730*/  SYNCS.PHASECHK.TRANS64.TRYWAIT P0, [R0+URZ], R3 ;  /* 0x00000003000075a7 */ /* 0x0022a400080011ff */
[----:B--2---:R-:W-:Y:S05]  /*9740*/  @!P0 NANOSLEEP.SYNCS 0x989680 ;  /* 0x009896800000895d */ /* 0x004fea0003900000 */
[----:B------:R-:W2:Y:S02]  /*9750*/  @!P0 SYNCS.PHASECHK.TRANS64 P0, [R0+URZ], R3 ;  /* 0x00000003000085a7 */ /* 0x000ea400080010ff */
[----:B--2---:R-:W-:Y:S05]  /*9760*/  @!P0 BRA `(.L_x_160) ;  /* 0xfffffffc00f08947 */ /* 0x004fea000383ffff */
[----:B------:R-:W-:Y:S05]  /*9770*/  BRA `(.L_x_161) ;  /* 0xffffff9400bc7947 */ /* 0x000fea000383ffff */
.L_x_46:
[----:B------:R-:W-:-:S07]  /*9780*/  MOV R0, UR5 ;  /* 0x0000000500007c02 */ /* 0x000fce0008000f00 */
.L_x_162:
[----:B-1----:R1:W2:Y:S02]  /*9790*/  SYNCS.PHASECHK.TRANS64.TRYWAIT P0, [R0+URZ], R3 ;  /* 0x00000003000075a7 */ /* 0x0022a400080011ff */
[----:B--2---:R-:W-:Y:S05]  /*97a0*/  @!P0 NANOSLEEP.SYNCS 0x989680 ;  /* 0x009896800000895d */ /* 0x004fea0003900000 */
[----:B------:R-:W2:Y:S02]  /*97b0*/  @!P0 SYNCS.PHASECHK.TRANS64 P0, [R0+URZ], R3 ;  /* 0x00000003000085a7 */ /* 0x000ea400080010ff */
[----:B--2---:R-:W-:Y:S05]  /*97c0*/  @!P0 BRA `(.L_x_162) ;  /* 0xfffffffc00f08947 */ /* 0x004fea000383ffff */
[----:B------:R-:W-:Y:S05]  /*97d0*/  BRA `(.L_x_163) ;  /* 0xffffff9400cc7947 */ /* 0x000fea000383ffff */
.L_x_47:
[----:B------:R-:W-:-:S07]  /*97e0*/  MOV R0, UR5 ;  /* 0x0000000500007c02 */ /* 0x000fce0008000f00 */
.L_x_164:
[----:B-1----:R1:W2:Y:S02]  /*97f0*/  SYNCS.PHASECHK.TRANS64.TRYWAIT P0, [R0+URZ], R3 ;  /* 0x00000003000075a7 */ /* 0x0022a400080011ff */
[----:B--2---:R-:W-:Y:S05]  /*9800*/  @!P0 NANOSLEEP.SYNCS 0x989680 ;  /* 0x009896800000895d */ /* 0x004fea0003900000 */
[----:B------:R-:W2:Y:S02]  /*9810*/  @!P0 SYNCS.PHASECHK.TRANS64 P0, [R0+URZ], R3 ;  /* 0x00000003000085a7 */ /* 0x000ea400080010ff */
[----:B--2---:R-:W-:Y:S05]  /*9820*/  @!P0 BRA `(.L_x_164) ;  /* 0xfffffffc00f08947 */ /* 0x004fea000383ffff */
[----:B------:R-:W-:Y:S05]  /*9830*/  BRA `(.L_x_165) ;  /* 0xffffff9400dc7947 */ /* 0x000fea000383ffff */
.L_x_48:
[----:B------:R-:W-:-:S07]  /*9840*/  MOV R0, UR5 ;  /* 0x0000000500007c02 */ /* 0x000fce0008000f00 */
.L_x_166:
[----:B-1----:R1:W2:Y:S02]  /*9850*/  SYNCS.PHASECHK.TRANS64.TRYWAIT P0, [R0+URZ], R3 ;  /* 0x00000003000075a7 */ /* 0x0022a400080011ff */
[----:B--2---:R-:W-:Y:S05]  /*9860*/  @!P0 NANOSLEEP.SYNCS 0x989680 ;  /* 0x009896800000895d */ /* 0x004fea0003900000 */
[----:B------:R-:W2:Y:S02]  /*9870*/  @!P0 SYNCS.PHASECHK.TRANS64 P0, [R0+URZ], R3 ;  /* 0x00000003000085a7 */ /* 0x000ea400080010ff */
[----:B--2---:R-:W-:Y:S05]  /*9880*/  @!P0 BRA `(.L_x_166) ;  /* 0xfffffffc00f08947 */ /* 0x004fea000383ffff */
[----:B------:R-:W-:Y:S05]  /*9890*/  BRA `(.L_x_167) ;  /* 0xffffff9400ec7947 */ /* 0x000fea000383ffff */
.L_x_51:
[----:B------:R-:W-:-:S07]  /*98a0*/  MOV R4, UR4 ;  /* 0x0000000400047c02 */ /* 0x000fce0008000f00 */
.L_x_168:
[----:B--2---:R2:W3:Y:S02]  /*98b0*/  SYNCS.PHASECHK.TRANS64.TRYWAIT P1, [R4+URZ+0xe8], R7 ;  /* 0x0000e807040075a7 */ /* 0x0044e400080211ff */
[----:B---3--:R-:W-:Y:S05]  /*98c0*/  @!P1 NANOSLEEP.SYNCS 0x989680 ;  /* 0x009896800000995d */ /* 0x008fea0003900000 */
[----:B------:R-:W3:Y:S02]  /*98d0*/  @!P1 SYNCS.PHASECHK.TRANS64 P1, [R4+URZ+0xe8], R7 ;  /* 0x0000e807040095a7 */ /* 0x000ee400080210ff */
[----:B---3--:R-:W-:Y:S05]  /*98e0*/  @!P1 BRA `(.L_x_168) ;  /* 0xfffffffc00f09947 */ /* 0x008fea000383ffff */
[----:B------:R-:W-:Y:S05]  /*98f0*/  BRA `(.L_x_169) ;  /* 0xffffff98005c7947 */ /* 0x000fea000383ffff */
.L_x_52:
[----:B--2---:R-:W-:-:S07]  /*9900*/  MOV R4, UR4 ;  /* 0x0000000400047c02 */ /* 0x004fce0008000f00 */
.L_x_170:
[----:B--2---:R2:W3:Y:S02]  /*9910*/  SYNCS.PHASECHK.TRANS64.TRYWAIT P1, [R4+URZ+0xe0], R5 ;  /* 0x0000e005040075a7 */ /* 0x0044e400080211ff */
[----:B---3--:R-:W-:Y:S05]  /*9920*/  @!P1 NANOSLEEP.SYNCS 0x989680 ;  /* 0x009896800000995d */ /* 0x008fea0003900000 */
[----:B------:R-:W3:Y:S02]  /*9930*/  @!P1 SYNCS.PHASECHK.TRANS64 P1, [R4+URZ+0xe0], R5 ;  /* 0x0000e005040095a7 */ /* 0x000ee400080210ff */
[----:B---3--:R-:W-:Y:S05]  /*9940*/  @!P1 BRA `(.L_x_170) ;  /* 0xfffffffc00f09947 */ /* 0x008fea000383ffff */
[----:B------:R-:W-:Y:S05]  /*9950*/  BRA `(.L_x_171) ;  /* 0xffffff9800647947 */ /* 0x000fea000383ffff */
.L_x_62:
[----:B--2---:R-:W-:-:S04]  /*9960*/  MOV R5, UR5 ;  /* 0x0000000500057c02 */ /* 0x004fc80008000f00 */
[----:B------:R2:W3:Y:S03]  /*9970*/  SYNCS.PHASECHK.TRANS64.TRYWAIT P0, [R5+URZ+0x8], R6 ;  /* 0x00000806050075a7 */ /* 0x0004e600080011ff */
[----:B---3--:R-:W-:Y:S05]  /*9980*/  @!P0 NANOSLEEP.SYNCS 0x989680 ;  /* 0x009896800000895d */ /* 0x008fea0003900000 */
[----:B------:R-:W3:Y:S02]  /*9990*/  @!P0 SYNCS.PHASECHK.TRANS64 P0, [R5+URZ+0x8], R6 ;  /* 0x00000806050085a7 */ /* 0x000ee400080010ff */
[----:B---3--:R-:W-:Y:S05]  /*99a0*/  @!P0 BRA `(.L_x_62) ;  /* 0xfffffffc00ec8947 */ /* 0x008fea000383ffff */
[----:B------:R-:W-:Y:S05]  /*99b0*/  BRA `(.L_x_61) ;  /* 0xffffff9c00307947 */ /* 0x000fea000383ffff */
.L_x_64:
[----:B------:R-:W-:Y:S01]  /*99c0*/  BSSY B0, `(.L_x_172) ;  /* 0x0000006000007945 */ /* 0x000fe20003800000 */
[----:B------:R-:W-:-:S07]  /*99d0*/  MOV R15, 0xffffffff ;  /* 0xffffffff000f7802 */ /* 0x000fce0000000f00 */
[----:B-12--5:R-:W-:Y:S05]  /*99e0*/  WARPSYNC.COLLECTIVE R15, `(.L_x_173) ;  /* 0x000000000f0c7348 */ /* 0x026fea0003c00000 */
[----:B------:R-:W-:Y:S02]  /*99f0*/  ELECT P6, UR79, PT ;  /* 0x00000000004f782f */ /* 0x000fe400038c0000 */
[----:B------:R-:W-:Y:S01]  /*9a00*/  MOV R14, UR79 ;  /* 0x0000004f000e7c02 */ /* 0x000fe20008000f00 */
[----:B-12--5:R-:W-:Y:S10]  /*9a10*/  ENDCOLLECTIVE ;  /* 0x000000000000791b */ /* 0x026ff40003800000 */
.L_x_173:
[----:B------:R-:W-:Y:S05]  /*9a20*/  BSYNC B0 ;  /* 0x0000000000007941 */ /* 0x000fea0003800000 */
.L_x_172:
[----:B------:R-:W-:Y:S05]  /*9a30*/  BRA `(.L_x_174) ;  /* 0xffffff9c00607947 */ /* 0x000fea000383ffff */
.L_x_66:
[----:B--2---:R-:W-:-:S04]  /*9a40*/  MOV R3, UR5 ;  /* 0x0000000500037c02 */ /* 0x004fc80008000f00 */
[----:B------:R2:W3:Y:S03]  /*9a50*/  SYNCS.PHASECHK.TRANS64.TRYWAIT P0, [R3+URZ+0x8], R4 ;  /* 0x00000804030075a7 */ /* 0x0004e600080011ff */
[----:B---3--:R-:W-:Y:S05]  /*9a60*/  @!P0 NANOSLEEP.SYNCS 0x989680 ;  /* 0x009896800000895d */ /* 0x008fea0003900000 */
[----:B------:R-:W3:Y:S02]  /*9a70*/  @!P0 SYNCS.PHASECHK.TRANS64 P0, [R3+URZ+0x8], R4 ;  /* 0x00000804030085a7 */ /* 0x000ee400080010ff */
[----:B---3--:R-:W-:Y:S05]  /*9a80*/  @!P0 BRA `(.L_x_66) ;  /* 0xfffffffc00ec8947 */ /* 0x008fea000383ffff */
[----:B------:R-:W-:Y:S05]  /*9a90*/  BRA `(.L_x_65) ;  /* 0xffffff9c00647947 */ /* 0x000fea000383ffff */
.L_x_67:
[----:B------:R-:W-:-:S07]  /*9aa0*/  MOV R4, UR20 ;  /* 0x0000001400047c02 */ /* 0x000fce0008000f00 */
.L_x_175:
[----:B-1----:R1:W2:Y:S02]  /*9ab0*/  SYNCS.PHASECHK.TRANS64.TRYWAIT P0, [R4+URZ+0xe0], R5 ;  /* 0x0000e005040075a7 */ /* 0x0022a400080011ff */
[----:B--2---:R-:W-:Y:S05]  /*9ac0*/  @!P0 NANOSLEEP.SYNCS 0x989680 ;  /* 0x009896800000895d */ /* 0x004fea0003900000 */
[----:B------:R-:W2:Y:S02]  /*9ad0*/  @!P0 SYNCS.PHASECHK.TRANS64 P0, [R4+URZ+0xe0], R5 ;  /* 0x0000e005040085a7 */ /* 0x000ea400080010ff */
[----:B--2---:R-:W-:Y:S05]  /*9ae0*/  @!P0 BRA `(.L_x_175) ;  /* 0xfffffffc00f08947 */ /* 0x004fea000383ffff */
[----:B------:R-:W-:Y:S05]  /*9af0*/  BRA `(.L_x_176) ;  /* 0xffffffa000607947 */ /* 0x000fea000383ffff */
.L_x_69:
[----:B------:R-:W-:-:S07]  /*9b00*/  MOV R4, UR25 ;  /* 0x0000001900047c02 */ /* 0x000fce0008000f00 */
.L_x_177:
[----:B-1----:R1:W2:Y:S02]  /*9b10*/  SYNCS.PHASECHK.TRANS64.TRYWAIT P0, [R4+URZ+0x100], R5 ;  /* 0x00010005040075a7 */ /* 0x0022a400080011ff */
[----:B--2---:R-:W-:Y:S05]  /*9b20*/  @!P0 NANOSLEEP.SYNCS 0x989680 ;  /* 0x009896800000895d */ /* 0x004fea0003900000 */
[----:B------:R-:W2:Y:S02]  /*9b30*/  @!P0 SYNCS.PHASECHK.TRANS64 P0, [R4+URZ+0x100], R5 ;  /* 0x00010005040085a7 */ /* 0x000ea400080010ff */
[----:B--2---:R-:W-:Y:S05]  /*9b40*/  @!P0 BRA `(.L_x_177) ;  /* 0xfffffffc00f08947 */ /* 0x004fea000383ffff */
[----:B------:R-:W-:Y:S05]  /*9b50*/  BRA `(.L_x_68) ;  /* 0xffffffa000807947 */ /* 0x000fea000383ffff */
.L_x_73:
[----:B-1----:R-:W-:Y:S07]  /*9b60*/  MOV R4, UR18 ;  /* 0x0000001200047c02 */ /* 0x002fee0008000f00 */
.L_x_178:
[----:B-1----:R1:W2:Y:S02]  /*9b70*/  SYNCS.PHASECHK.TRANS64.TRYWAIT P0, [R4+URZ], R7 ;  /* 0x00000007040075a7 */ /* 0x0022a400080011ff */
[----:B--2---:R-:W-:Y:S05]  /*9b80*/  @!P0 NANOSLEEP.SYNCS 0x989680 ;  /* 0x009896800000895d */ /* 0x004fea0003900000 */
[----:B------:R-:W2:Y:S02]  /*9b90*/  @!P0 SYNCS.PHASECHK.TRANS64 P0, [R4+URZ], R7 ;  /* 0x00000007040085a7 */ /* 0x000ea400080010ff */
[----:B--2---:R-:W-:Y:S05]  /*9ba0*/  @!P0 BRA `(.L_x_178) ;  /* 0xfffffffc00f08947 */ /* 0x004fea000383ffff */
[----:B------:R-:W-:Y:S05]  /*9bb0*/  BRA `(.L_x_72) ;  /* 0xffffffa000a47947 */ /* 0x000fea000383ffff */
.L_x_77:
[----:B--2---:R-:W-:-:S07]  /*9bc0*/  MOV R0, UR4 ;  /* 0x0000000400007c02 */ /* 0x004fce0008000f00 */
.L_x_179:
[----:B-1----:R1:W2:Y:S02]  /*9bd0*/  SYNCS.PHASECHK.TRANS64.TRYWAIT P0, [R0+URZ], R5 ;  /* 0x00000005000075a7 */ /* 0x0022a400080011ff */
[----:B--2---:R-:W-:Y:S05]  /*9be0*/  @!P0 NANOSLEEP.SYNCS 0x989680 ;  /* 0x009896800000895d */ /* 0x004fea0003900000 */
[----:B------:R-:W2:Y:S02]  /*9bf0*/  @!P0 SYNCS.PHASECHK.TRANS64 P0, [R0+URZ], R5 ;  /* 0x00000005000085a7 */ /* 0x000ea400080010ff */
[----:B--2---:R-:W-:Y:S05]  /*9c00*/  @!P0 BRA `(.L_x_179) ;  /* 0xfffffffc00f08947 */ /* 0x004fea000383ffff */
[----:B------:R-:W-:Y:S05]  /*9c10*/  BRA `(.L_x_180) ;  /* 0xffffffa400ac7947 */ /* 0x000fea000383ffff */
.L_x_80:
[----:B------:R-:W-:-:S07]  /*9c20*/  MOV R0, UR20 ;  /* 0x0000001400007c02 */ /* 0x000fce0008000f00 */
.L_x_181:
[----:B-1----:R1:W2:Y:S02]  /*9c30*/  SYNCS.PHASECHK.TRANS64.TRYWAIT P1, [R0+URZ+0x110], R5 ;  /* 0x00011005000075a7 */ /* 0x0022a400080211ff */
[----:B--2---:R-:W-:Y:S05]  /*9c40*/  @!P1 NANOSLEEP.SYNCS 0x989680 ;  /* 0x009896800000995d */ /* 0x004fea0003900000 */
[----:B------:R-:W2:Y:S02]  /*9c50*/  @!P1 SYNCS.PHASECHK.TRANS64 P1, [R0+URZ+0x110], R5 ;  /* 0x00011005000095a7 */ /* 0x000ea400080210ff */
[----:B--2---:R-:W-:Y:S05]  /*9c60*/  @!P1 BRA `(.L_x_181) ;  /* 0xfffffffc00f09947 */ /* 0x004fea000383ffff */
[----:B------:R-:W-:Y:S05]  /*9c70*/  BRA `(.L_x_182) ;  /* 0xffffffa400f87947 */ /* 0x000fea000383ffff */
.L_x_85:
[----:B------:R-:W-:Y:S07]  /*9c80*/  MOV R2, UR31 ;  /* 0x0000001f00027c02 */ /* 0x000fee0008000f00 */
.L_x_183:
[----:B-1----:R1:W2:Y:S02]  /*9c90*/  SYNCS.PHASECHK.TRANS64.TRYWAIT P0, [R2+URZ+0xe0], R3 ;  /* 0x0000e003020075a7 */ /* 0x0022a400080011ff */
[----:B--2---:R-:W-:Y:S05]  /*9ca0*/  @!P0 NANOSLEEP.SYNCS 0x989680 ;  /* 0x009896800000895d */ /* 0x004fea0003900000 */
[----:B------:R-:W2:Y:S02]  /*9cb0*/  @!P0 SYNCS.PHASECHK.TRANS64 P0, [R2+URZ+0xe0], R3 ;  /* 0x0000e003020085a7 */ /* 0x000ea400080010ff */
[----:B--2---:R-:W-:Y:S05]  /*9cc0*/  @!P0 BRA `(.L_x_183) ;  /* 0xfffffffc00f08947 */ /* 0x004fea000383ffff */
[----:B------:R-:W-:Y:S05]  /*9cd0*/  BRA `(.L_x_184) ;  /* 0xffffffac004c7947 */ /* 0x000fea000383ffff */
.L_x_88:
[----:B------:R-:W-:Y:S07]  /*9ce0*/  MOV R2, UR31 ;  /* 0x0000001f00027c02 */ /* 0x000fee0008000f00 */
.L_x_185:
[----:B-1----:R1:W2:Y:S02]  /*9cf0*/  SYNCS.PHASECHK.TRANS64.TRYWAIT P2, [R2+URZ+0xd8], R3 ;  /* 0x0000d803020075a7 */ /* 0x0022a400080411ff */
[----:B--2---:R-:W-:Y:S05]  /*9d00*/  @!P2 NANOSLEEP.SYNCS 0x989680 ;  /* 0x009896800000a95d */ /* 0x004fea0003900000 */
[----:B------:R-:W2:Y:S02]  /*9d10*/  @!P2 SYNCS.PHASECHK.TRANS64 P2, [R2+URZ+0xd8], R3 ;  /* 0x0000d8030200a5a7 */ /* 0x000ea400080410ff */
[----:B--2---:R-:W-:Y:S05]  /*9d20*/  @!P2 BRA `(.L_x_185) ;  /* 0xfffffffc00f0a947 */ /* 0x004fea000383ffff */
[----:B------:R-:W-:Y:S05]  /*9d30*/  BRA `(.L_x_87) ;  /* 0xffffffb000b07947 */ /* 0x000fea000383ffff */
.L_x_91:
[----:B-1----:R-:W-:Y:S07]  /*9d40*/  MOV R3, UR31 ;  /* 0x0000001f00037c02 */ /* 0x002fee0008000f00 */
.L_x_186:
[----:B-1----:R1:W2:Y:S02]  /*9d50*/  SYNCS.PHASECHK.TRANS64.TRYWAIT P1, [R3+URZ+0xb0], R8 ;  /* 0x0000b008030075a7 */ /* 0x0022a400080211ff */
[----:B--2---:R-:W-:Y:S05]  /*9d60*/  @!P1 NANOSLEEP.SYNCS 0x989680 ;  /* 0x009896800000995d */ /* 0x004fea0003900000 */
[----:B------:R-:W2:Y:S02]  /*9d70*/  @!P1 SYNCS.PHASECHK.TRANS64 P1, [R3+URZ+0xb0], R8 ;  /* 0x0000b008030095a7 */ /* 0x000ea400080210ff */
[----:B--2---:R-:W-:Y:S05]  /*9d80*/  @!P1 BRA `(.L_x_186) ;  /* 0xfffffffc00f09947 */ /* 0x004fea000383ffff */
[----:B------:R-:W-:Y:S05]  /*9d90*/  BRA `(.L_x_187) ;  /* 0xffffffb400407947 */ /* 0x000fea000383ffff */
.L_x_92:
[----:B------:R-:W-:Y:S07]  /*9da0*/  MOV R3, UR31 ;  /* 0x0000001f00037c02 */ /* 0x000fee0008000f00 */
.L_x_188:
[----:B-1----:R1:W2:Y:S02]  /*9db0*/  SYNCS.PHASECHK.TRANS64.TRYWAIT P1, [R3+URZ+0xb8], R8 ;  /* 0x0000b808030075a7 */ /* 0x0022a400080211ff */
[----:B--2---:R-:W-:Y:S05]  /*9dc0*/  @!P1 NANOSLEEP.SYNCS 0x989680 ;  /* 0x009896800000995d */ /* 0x004fea0003900000 */
[----:B------:R-:W2:Y:S02]  /*9dd0*/  @!P1 SYNCS.PHASECHK.TRANS64 P1, [R3+URZ+0xb8], R8 ;  /* 0x0000b808030095a7 */ /* 0x000ea400080210ff */
[----:B--2---:R-:W-:Y:S05]  /*9de0*/  @!P1 BRA `(.L_x_188) ;  /* 0xfffffffc00f09947 */ /* 0x004fea000383ffff */
[----:B------:R-:W-:Y:S05]  /*9df0*/  BRA `(.L_x_189) ;  /* 0xffffffb400787947 */ /* 0x000fea000383ffff */
.L_x_93:
[----:B------:R-:W-:Y:S07]  /*9e00*/  MOV R3, UR31 ;  /* 0x0000001f00037c02 */ /* 0x000fee0008000f00 */
.L_x_190:
[----:B-1----:R1:W2:Y:S02]  /*9e10*/  SYNCS.PHASECHK.TRANS64.TRYWAIT P1, [R3+URZ+0xc0], R8 ;  /* 0x0000c008030075a7 */ /* 0x0022a400080211ff */
[----:B--2---:R-:W-:Y:S05]  /*9e20*/  @!P1 NANOSLEEP.SYNCS 0x989680 ;  /* 0x009896800000995d */ /* 0x004fea0003900000 */
[----:B------:R-:W2:Y:S02]  /*9e30*/  @!P1 SYNCS.PHASECHK.TRANS64 P1, [R3+URZ+0xc0], R8 ;  /* 0x0000c008030095a7 */ /* 0x000ea400080210ff */
[----:B--2---:R-:W-:Y:S05]  /*9e40*/  @!P1 BRA `(.L_x_190) ;  /* 0xfffffffc00f09947 */ /* 0x004fea000383ffff */
[----:B------:R-:W-:Y:S05]  /*9e50*/  BRA `(.L_x_191) ;  /* 0xffffffb400c07947 */ /* 0x000fea000383ffff */
.L_x_94:
[----:B------:R-:W-:Y:S07]  /*9e60*/  MOV R3, UR31 ;  /* 0x0000001f00037c02 */ /* 0x000fee0008000f00 */
.L_x_192:
[----:B-1----:R1:W2:Y:S02]  /*9e70*/  SYNCS.PHASECHK.TRANS64.TRYWAIT P0, [R3+URZ+0xc8], R8 ;  /* 0x0000c808030075a7 */ /* 0x0022a400080011ff */
[----:B--2---:R-:W-:Y:S05]  /*9e80*/  @!P0 NANOSLEEP.SYNCS 0x989680 ;  /* 0x009896800000895d */ /* 0x004fea0003900000 */
[----:B------:R-:W2:Y:S02]  /*9e90*/  @!P0 SYNCS.PHASECHK.TRANS64 P0, [R3+URZ+0xc8], R8 ;  /* 0x0000c808030085a7 */ /* 0x000ea400080010ff */
[----:B--2---:R-:W-:Y:S05]  /*9ea0*/  @!P0 BRA `(.L_x_192) ;  /* 0xfffffffc00f08947 */ /* 0x004fea000383ffff */
[----:B------:R-:W-:Y:S05]  /*9eb0*/  BRA `(.L_x_193) ;  /* 0xffffffb800107947 */ /* 0x000fea000383ffff */
.L_x_96:
[----:B-1----:R-:W-:-:S07]  /*9ec0*/  MOV R0, UR31 ;  /* 0x0000001f00007c02 */ /* 0x002fce0008000f00 */
.L_x_194:
[----:B-1----:R1:W2:Y:S02]  /*9ed0*/  SYNCS.PHASECHK.TRANS64.TRYWAIT P0, [R0+URZ+0xb0], R3 ;  /* 0x0000b003000075a7 */ /* 0x0022a400080011ff */
[----:B--2---:R-:W-:Y:S05]  /*9ee0*/  @!P0 NANOSLEEP.SYNCS 0x989680 ;  /* 0x009896800000895d */ /* 0x004fea0003900000 */
[----:B------:R-:W2:Y:S02]  /*9ef0*/  @!P0 SYNCS.PHASECHK.TRANS64 P0, [R0+URZ+0xb0], R3 ;  /* 0x0000b003000085a7 */ /* 0x000ea400080010ff */
[----:B--2---:R-:W-:Y:S05]  /*9f00*/  @!P0 BRA `(.L_x_194) ;  /* 0xfffffffc00f08947 */ /* 0x004fea000383ffff */
[----:B------:R-:W-:Y:S05]  /*9f10*/  BRA `(.L_x_195) ;  /* 0xffffffb8007c7947 */ /* 0x000fea000383ffff */
.L_x_97:
[----:B-1----:R-:W-:-:S07]  /*9f20*/  MOV R0, UR31 ;  /* 0x0000001f00007c02 */ /* 0x002fce0008000f00 */
.L_x_196:
[----:B-1----:R1:W2:Y:S02]  /*9f30*/  SYNCS.PHASECHK.TRANS64.TRYWAIT P0, [R0+URZ+0xb8], R3 ;  /* 0x0000b803000075a7 */ /* 0x0022a400080011ff */
[----:B--2---:R-:W-:Y:S05]  /*9f40*/  @!P0 NANOSLEEP.SYNCS 0x989680 ;  /* 0x009896800000895d */ /* 0x004fea0003900000 */
[----:B------:R-:W2:Y:S02]  /*9f50*/  @!P0 SYNCS.PHASECHK.TRANS64 P0, [R0+URZ+0xb8], R3 ;  /* 0x0000b803000085a7 */ /* 0x000ea400080010ff */
[----:B--2---:R-:W-:Y:S05]  /*9f60*/  @!P0 BRA `(.L_x_196) ;  /* 0xfffffffc00f08947 */ /* 0x004fea000383ffff */
[----:B------:R-:W-:Y:S05]  /*9f70*/  BRA `(.L_x_197) ;  /* 0xffffffb8006c7947 */ /* 0x000fea000383ffff */
.L_x_98:
[----:B-1----:R-:W-:-:S07]  /*9f80*/  MOV R0, UR31 ;  /* 0x0000001f00007c02 */ /* 0x002fce0008000f00 */
.L_x_198:
[----:B-1----:R1:W2:Y:S02]  /*9f90*/  SYNCS.PHASECHK.TRANS64.TRYWAIT P0, [R0+URZ+0xc0], R3 ;  /* 0x0000c003000075a7 */ /* 0x0022a400080011ff */
[----:B--2---:R-:W-:Y:S05]  /*9fa0*/  @!P0 NANOSLEEP.SYNCS 0x989680 ;  /* 0x009896800000895d */ /* 0x004fea0003900000 */
[----:B------:R-:W2:Y:S02]  /*9fb0*/  @!P0 SYNCS.PHASECHK.TRANS64 P0, [R0+URZ+0xc0], R3 ;  /* 0x0000c003000085a7 */ /* 0x000ea400080010ff */
[----:B--2---:R-:W-:Y:S05]  /*9fc0*/  @!P0 BRA `(.L_x_198) ;  /* 0xfffffffc00f08947 */ /* 0x004fea000383ffff */
[----:B------:R-:W-:Y:S05]  /*9fd0*/  BRA `(.L_x_199) ;  /* 0xffffffb8005c7947 */ /* 0x000fea000383ffff */
.L_x_100:
[----:B------:R-:W-:Y:S07]  /*9fe0*/  MOV R0, UR49 ;  /* 0x0000003100007c02 */ /* 0x000fee0008000f00 */
.L_x_200:
[----:B-1----:R1:W2:Y:S02]  /*9ff0*/  SYNCS.PHASECHK.TRANS64.TRYWAIT P0, [R0+URZ+0xe0], R3 ;  /* 0x0000e003000075a7 */ /* 0x0022a400080011ff */
[----:B--2---:R-:W-:Y:S05]  /*a000*/  @!P0 NANOSLEEP.SYNCS 0x989680 ;  /* 0x009896800000895d */ /* 0x004fea0003900000 */
[----:B------:R-:W2:Y:S02]  /*a010*/  @!P0 SYNCS.PHASECHK.TRANS64 P0, [R0+URZ+0xe0], R3 ;  /* 0x0000e003000085a7 */ /* 0x000ea400080010ff */
[----:B--2---:R-:W-:Y:S05]  /*a020*/  @!P0 BRA `(.L_x_200) ;  /* 0xfffffffc00f08947 */ /* 0x004fea000383ffff */
[----:B------:R-:W-:Y:S05]  /*a030*/  BRA `(.L_x_201) ;  /* 0xffffffbc00347947 */ /* 0x000fea000383ffff */
.L_x_111:
[----:B-1----:R-:W-:Y:S04]  /*a040*/  MOV R0, UR49 ;  /* 0x0000003100007c02 */ /* 0x002fe80008000f00 */
[----:B------:R1:W2:Y:S03]  /*a050*/  SYNCS.PHASECHK.TRANS64.TRYWAIT P1, [R0+URZ+0x90], R5 ;  /* 0x00009005000075a7 */ /* 0x0002a600080211ff */
[----:B--2---:R-:W-:Y:S05]  /*a060*/  @!P1 NANOSLEEP.SYNCS 0x989680 ;  /* 0x009896800000995d */ /* 0x004fea0003900000 */
[----:B------:R-:W2:Y:S02]  /*a070*/  @!P1 SYNCS.PHASECHK.TRANS64 P1, [R0+URZ+0x90], R5 ;  /* 0x00009005000095a7 */ /* 0x000ea400080210ff */
[----:B--2---:R-:W-:Y:S05]  /*a080*/  @!P1 BRA `(.L_x_111) ;  /* 0xfffffffc00ec9947 */ /* 0x004fea000383ffff */
[----:B------:R-:W-:Y:S05]  /*a090*/  BRA `(.L_x_110) ;  /* 0xffffffcc00007947 */ /* 0x000fea000383ffff */
.L_x_113:
[----:B------:R1:W1:Y:S02]  /*a0a0*/  SYNCS.PHASECHK.TRANS64.TRYWAIT P0, [R88+URZ+0xf0], R3 ;  /* 0x0000f003580075a7 */ /* 0x00026400080011ff */
[----:B-1----:R-:W-:Y:S05]  /*a0b0*/  @!P0 NANOSLEEP.SYNCS 0x989680 ;  /* 0x009896800000895d */ /* 0x002fea0003900000 */
[----:B------:R-:W1:Y:S02]  /*a0c0*/  @!P0 SYNCS.PHASECHK.TRANS64 P0, [R88+URZ+0xf0], R3 ;  /* 0x0000f003580085a7 */ /* 0x000e6400080010ff */
[----:B-1----:R-:W-:Y:S05]  /*a0d0*/  @!P0 BRA `(.L_x_113) ;  /* 0xfffffffc00f08947 */ /* 0x002fea000383ffff */
[----:B------:R-:W-:Y:S05]  /*a0e0*/  BRA `(.L_x_112) ;  /* 0xffffffcc00287947 */ /* 0x000fea000383ffff */
.L_x_122:
[----:B-1----:R1:W3:Y:S02]  /*a0f0*/  SYNCS.PHASECHK.TRANS64.TRYWAIT P0, [R3+URZ+0x90], R0 ;  /* 0x00009000030075a7 */ /* 0x0022e400080011ff */
[----:B---3--:R-:W-:Y:S05]  /*a100*/  @!P0 NANOSLEEP.SYNCS 0x989680 ;  /* 0x009896800000895d */ /* 0x008fea0003900000 */
[----:B------:R-:W3:Y:S02]  /*a110*/  @!P0 SYNCS.PHASECHK.TRANS64 P0, [R3+URZ+0x90], R0 ;  /* 0x00009000030085a7 */ /* 0x000ee400080010ff */
[----:B---3--:R-:W-:Y:S05]  /*a120*/  @!P0 BRA `(.L_x_122) ;  /* 0xfffffffc00f08947 */ /* 0x008fea000383ffff */
[----:B------:R-:W-:Y:S05]  /*a130*/  BRA `(.L_x_121) ;  /* 0xffffffd4004c7947 */ /* 0x000fea000383ffff */
.L_x_130:
[----:B-1----:R1:W4:Y:S02]  /*a140*/  SYNCS.PHASECHK.TRANS64.TRYWAIT P0, [R40+URZ+0x90], R5 ;  /* 0x00009005280075a7 */ /* 0x00232400080011ff */
[----:B----4-:R-:W-:Y:S05]  /*a150*/  @!P0 NANOSLEEP.SYNCS 0x989680 ;  /* 0x009896800000895d */ /* 0x010fea0003900000 */
[----:B------:R-:W4:Y:S02]  /*a160*/  @!P0 SYNCS.PHASECHK.TRANS64 P0, [R40+URZ+0x90], R5 ;  /* 0x00009005280085a7 */ /* 0x000f2400080010ff */
[----:B----4-:R-:W-:Y:S05]  /*a170*/  @!P0 BRA `(.L_x_130) ;  /* 0xfffffffc00f08947 */ /* 0x010fea000383ffff */
[----:B------:R-:W-:Y:S05]  /*a180*/  BRA `(.L_x_129) ;  /* 0xffffffdc00947947 */ /* 0x000fea000383ffff */
.L_x_138:
[----:B-1----:R1:W4:Y:S02]  /*a190*/  SYNCS.PHASECHK.TRANS64.TRYWAIT P0, [R3+URZ+0x90], R6 ;  /* 0x00009006030075a7 */ /* 0x00232400080011ff */
[----:B----4-:R-:W-:Y:S05]  /*a1a0*/  @!P0 NANOSLEEP.SYNCS 0x989680 ;  /* 0x009896800000895d */ /* 0x010fea0003900000 */
[----:B------:R-:W4:Y:S02]  /*a1b0*/  @!P0 SYNCS.PHASECHK.TRANS64 P0, [R3+URZ+0x90], R6 ;  /* 0x00009006030085a7 */ /* 0x000f2400080010ff */
[----:B----4-:R-:W-:Y:S05]  /*a1c0*/  @!P0 BRA `(.L_x_138) ;  /* 0xfffffffc00f08947 */ /* 0x010fea000383ffff */
[----:B------:R-:W-:Y:S05]  /*a1d0*/  BRA `(.L_x_137) ;  /* 0xffffffe400d87947 */ /* 0x000fea000383ffff */
        .weak           $__internal_0_$__cuda_sm10x_tcgen05_guardrail_trap_col_being_dealloced_not_returned_by_alloc
        .type           $__internal_0_$__cuda_sm10x_tcgen05_guardrail_trap_col_being_dealloced_not_returned_by_alloc,@function
        .size           $__internal_0_$__cuda_sm10x_tcgen05_guardrail_trap_col_being_dealloced_not_returned_by_alloc,($__internal_1_$__cuda_sm10x_tcgen05_guardrail_trap_phase_invalid_during_alloc - $__internal_0_$__cuda_sm10x_tcgen05_guardrail_trap_col_being_dealloced_not_returned_by_alloc)
$__internal_0_$__cuda_sm10x_tcgen05_guardrail_trap_col_being_dealloced_not_returned_by_alloc:
[----:B------:R-:W-:Y:S05]  /*a1e0*/  BPT.TRAP 0x1 ;  /* 0x000000040000795c */ /* 0x000fea0000300000 */
[----:B------:R-:W-:-:S04]  /*a1f0*/  HFMA2 R3, -RZ, RZ, 0, 0 ;  /* 0x00000000ff037431 */ /* 0x000fc800000001ff */
[----:B------:R-:W-:Y:S05]  /*a200*/  RET.REL.NODEC R2 `(_ZN7cutlass13device_kernelINS_4conv6kernel13ConvUniversalINS1_16ConvProblemShapeILNS1_8OperatorE0ELi2EEENS1_10collective14CollectiveConvINS1_47MainloopSm100TmaUmmaWarpSpecializedImplicitGemmILS5_0ELi9ELi2ELi1ELi2EN4cute5tupleIJNSA_1CILi2EEENSC_ILi1EEESE_EEEEENSB_IJNSC_ILi256EEENSC_ILi64EEENSB_IJNSC_ILi32EEEEEEEEENS_10tfloat32_tESM_NSA_8TiledMMAINSA_8MMA_AtomIJNSA_23SM100_MMA_TF32_2x1SM_SSISM_SM_fLi256ELi64ELNSA_4UMMA5MajorE0ELSR_0ELNSQ_7ScaleInE0ELSS_0EEEEEENSA_6LayoutINSB_IJSE_SE_SE_EEENSB_IJNSC_ILi0EEESX_SX_EEEEENSB_IJNSA_10UnderscoreES10_S10_EEEEENS7_6detail27Sm100ImplicitGemmTileTraitsINSA_25SM100_TMA_2SM_LOAD_IM2COLENSA_14ComposedLayoutINSA_7SwizzleILi3ELi4ELi3EEENSA_18smem_ptr_flag_bitsILi32EEENSV_INSB_IJNSC_ILi8EEESJ_EEENSB_IJSJ_SE_EEEEEEEvEENS14_INSA_18SM100_TMA_2SM_LOADES1F_vEEEENS_8epilogue10collective18CollectiveEpilogueINS1K_23Sm100TmaWarpSpecializedILi4ELi2ELi16ELb1ELb0EEEJNSB_IJNSC_ILi128EEESI_SK_EEENSB_IJNSV_IS1P_SE_EENSV_INSC_ILi16EEESE_EEEEESM_NSB_IJNSB_IJlllEEESE_SX_EEESM_S1W_NS1K_6fusion15FusionCallbacksIS1O_NS1X_17LinearCombinationISM_fSM_fLNS_15FloatRoundStyleE2EEES1Q_S1U_JEEENSA_5SM1004TMEM4LOAD26SM100_TMEM_LOAD_32dp32b16xENSA_20SM90_TMA_LOAD_IM2COLENS16_INS17_ILi2ELi4ELi3EEES1A_NSV_INSB_IJS1B_S1S_EEENSB_IJS1S_SE_EEEEEEENSA_39AutoVectorizingCopyWithAssumedAlignmentILi128EEENSA_21SM90_TMA_STORE_IM2COLES2C_S2E_S2E_EEEvvEEEEvNT_6ParamsE) ;  /* 0xffffff5c027c7950 */ /* 0x000fea0003c3ffff */
        .weak           $__internal_1_$__cuda_sm10x_tcgen05_guardrail_trap_phase_invalid_during_alloc
        .type           $__internal_1_$__cuda_sm10x_tcgen05_guardrail_trap_phase_invalid_during_alloc,@function
        .size           $__internal_1_$__cuda_sm10x_tcgen05_guardrail_trap_phase_invalid_during_alloc,($__internal_2_$__cuda_sm10x_tcgen05_guardrail_trap_unallocated_columns_being_dealloced - $__internal_1_$__cuda_sm10x_tcgen05_guardrail_trap_phase_invalid_during_alloc)
$__internal_1_$__cuda_sm10x_tcgen05_guardrail_trap_phase_invalid_during_alloc:
[----:B------:R-:W-:Y:S05]  /*a210*/  BPT.TRAP 0x1 ;  /* 0x000000040000795c */ /* 0x000fea0000300000 */
[----:B------:R-:W-:-:S04]  /*a220*/  MOV R5, 0x0 ;  /* 0x0000000000057802 */ /* 0x000fc80000000f00 */
[----:B------:R-:W-:Y:S05]  /*a230*/  RET.REL.NODEC R4 `(_ZN7cutlass13device_kernelINS_4conv6kernel13ConvUniversalINS1_16ConvProblemShapeILNS1_8OperatorE0ELi2EEENS1_10collective14CollectiveConvINS1_47MainloopSm100TmaUmmaWarpSpecializedImplicitGemmILS5_0ELi9ELi2ELi1ELi2EN4cute5tupleIJNSA_1CILi2EEENSC_ILi1EEESE_EEEEENSB_IJNSC_ILi256EEENSC_ILi64EEENSB_IJNSC_ILi32EEEEEEEEENS_10tfloat32_tESM_NSA_8TiledMMAINSA_8MMA_AtomIJNSA_23SM100_MMA_TF32_2x1SM_SSISM_SM_fLi256ELi64ELNSA_4UMMA5MajorE0ELSR_0ELNSQ_7ScaleInE0ELSS_0EEEEEENSA_6LayoutINSB_IJSE_SE_SE_EEENSB_IJNSC_ILi0EEESX_SX_EEEEENSB_IJNSA_10UnderscoreES10_S10_EEEEENS7_6detail27Sm100ImplicitGemmTileTraitsINSA_25SM100_TMA_2SM_LOAD_IM2COLENSA_14ComposedLayoutINSA_7SwizzleILi3ELi4ELi3EEENSA_18smem_ptr_flag_bitsILi32EEENSV_INSB_IJNSC_ILi8EEESJ_EEENSB_IJSJ_SE_EEEEEEEvEENS14_INSA_18SM100_TMA_2SM_LOADES1F_vEEEENS_8epilogue10collective18CollectiveEpilogueINS1K_23Sm100TmaWarpSpecializedILi4ELi2ELi16ELb1ELb0EEEJNSB_IJNSC_ILi128EEESI_SK_EEENSB_IJNSV_IS1P_SE_EENSV_INSC_ILi16EEESE_EEEEESM_NSB_IJNSB_IJlllEEESE_SX_EEESM_S1W_NS1K_6fusion15FusionCallbacksIS1O_NS1X_17LinearCombinationISM_fSM_fLNS_15FloatRoundStyleE2EEES1Q_S1U_JEEENSA_5SM1004TMEM4LOAD26SM100_TMEM_LOAD_32dp32b16xENSA_20SM90_TMA_LOAD_IM2COLENS16_INS17_ILi2ELi4ELi3EEES1A_NSV_INSB_IJS1B_S1S_EEENSB_IJS1S_SE_EEEEEEENSA_39AutoVectorizingCopyWithAssumedAlignmentILi128EEENSA_21SM90_TMA_STORE_IM2COLES2C_S2E_S2E_EEEvvEEEEvNT_6ParamsE) ;  /* 0xffffff5c04707950 */ /* 0x000fea0003c3ffff */
        .weak           $__internal_2_$__cuda_sm10x_tcgen05_guardrail_trap_unallocated_columns_being_dealloced
        .type           $__internal_2_$__cuda_sm10x_tcgen05_guardrail_trap_unallocated_columns_being_dealloced,@function
        .size           $__internal_2_$__cuda_sm10x_tcgen05_guardrail_trap_unallocated_columns_being_dealloced,(.L_x_203 - $__internal_2_$__cuda_sm10x_tcgen05_guardrail_trap_unallocated_columns_being_dealloced)
$__internal_2_$__cuda_sm10x_tcgen05_guardrail_trap_unallocated_columns_being_dealloced:
[----:B------:R-:W-:Y:S05]  /*a240*/  BPT.TRAP 0x1 ;  /* 0x000000040000795c */ /* 0x000fea0000300000 */
[----:B------:R-:W-:-:S04]  /*a250*/  HFMA2 R3, -RZ, RZ, 0, 0 ;  /* 0x00000000ff037431 */ /* 0x000fc800000001ff */
[----:B------:R-:W-:Y:S05]  /*a260*/  RET.REL.NODEC R2 `(_ZN7cutlass13device_kernelINS_4conv6kernel13ConvUniversalINS1_16ConvProblemShapeILNS1_8OperatorE0ELi2EEENS1_10collective14CollectiveConvINS1_47MainloopSm100TmaUmmaWarpSpecializedImplicitGemmILS5_0ELi9ELi2ELi1ELi2EN4cute5tupleIJNSA_1CILi2EEENSC_ILi1EEESE_EEEEENSB_IJNSC_ILi256EEENSC_ILi64EEENSB_IJNSC_ILi32EEEEEEEEENS_10tfloat32_tESM_NSA_8TiledMMAINSA_8MMA_AtomIJNSA_23SM100_MMA_TF32_2x1SM_SSISM_SM_fLi256ELi64ELNSA_4UMMA5MajorE0ELSR_0ELNSQ_7ScaleInE0ELSS_0EEEEEENSA_6LayoutINSB_IJSE_SE_SE_EEENSB_IJNSC_ILi0EEESX_SX_EEEEENSB_IJNSA_10UnderscoreES10_S10_EEEEENS7_6detail27Sm100ImplicitGemmTileTraitsINSA_25SM100_TMA_2SM_LOAD_IM2COLENSA_14ComposedLayoutINSA_7SwizzleILi3ELi4ELi3EEENSA_18smem_ptr_flag_bitsILi32EEENSV_INSB_IJNSC_ILi8EEESJ_EEENSB_IJSJ_SE_EEEEEEEvEENS14_INSA_18SM100_TMA_2SM_LOADES1F_vEEEENS_8epilogue10collective18CollectiveEpilogueINS1K_23Sm100TmaWarpSpecializedILi4ELi2ELi16ELb1ELb0EEEJNSB_IJNSC_ILi128EEESI_SK_EEENSB_IJNSV_IS1P_SE_EENSV_INSC_ILi16EEESE_EEEEESM_NSB_IJNSB_IJlllEEESE_SX_EEESM_S1W_NS1K_6fusion15FusionCallbacksIS1O_NS1X_17LinearCombinationISM_fSM_fLNS_15FloatRoundStyleE2EEES1Q_S1U_JEEENSA_5SM1004TMEM4LOAD26SM100_TMEM_LOAD_32dp32b16xENSA_20SM90_TMA_LOAD_IM2COLENS16_INS17_ILi2ELi4ELi3EEES1A_NSV_INSB_IJS1B_S1S_EEENSB_IJS1S_SE_EEEEEEENSA_39AutoVectorizingCopyWithAssumedAlignmentILi128EEENSA_21SM90_TMA_STORE_IM2COLES2C_S2E_S2E_EEEvvEEEEvNT_6ParamsE) ;  /* 0xffffff5c02647950 */ /* 0x000fea0003c3ffff */
.L_x_202:
[----:B------:R-:W-:-:S00]  /*a270*/  BRA `(.L_x_202) ;  /* 0xfffffffc00fc7947 */ /* 0x000fc0000383ffff */
[----:B------:R-:W-:-:S00]  /*a280*/  NOP ;  /* 0x0000000000007918 */ /* 0x000fc00000000000 */
[----:B------:R-:W-:-:S00]  /*a290*/  NOP ;  /* 0x0000000000007918 */ /* 0x000fc00000000000 */
[----:B------:R-:W-:-:S00]  /*a2a0*/  NOP ;  /* 0x0000000000007918 */ /* 0x000fc00000000000 */
[----:B------:R-:W-:-:S00]  /*a2b0*/  NOP ;  /* 0x0000000000007918 */ /* 0x000fc00000000000 */
[----:B------:R-:W-:-:S00]  /*a2c0*/  NOP ;  /* 0x0000000000007918 */ /* 0x000fc00000000000 */
[----:B------:R-:W-:-:S00]  /*a2d0*/  NOP ;  /* 0x0000000000007918 */ /* 0x000fc00000000000 */
[----:B------:R-:W-:-:S00]  /*a2e0*/  NOP ;  /* 0x0000000000007918 */ /* 0x000fc00000000000 */
[----:B------:R-:W-:-:S00]  /*a2f0*/  NOP ;  /* 0x0000000000007918 */ /* 0x000fc00000000000 */
.L_x_203:


//--------------------- .nv.global.init           --------------------------
	.section	.nv.global.init,"aw",@progbits
.nv.global.init:
	.type		$str$29,@object
	.size		$str$29,($str$30 - $str$29)
$str$29:
        /*0000*/ 	.byte	0x28, 0x61, 0x64, 0x64, 0x72, 0x65, 0x73, 0x73, 0x20, 0x26, 0x20, 0x6d, 0x61, 0x73, 0x6b, 0x29
        /*0010*/ 	.byte	0x20, 0x3d, 0x3d, 0x20, 0x30, 0x00
	.type		$str$30,@object
	.size		$str$30,($str$28 - $str$30)
$str$30:
        /*0016*/ 	.byte	0x2f, 0x74, 0x6d, 0x70, 0x2f, 0x63, 0x75, 0x74, 0x6c, 0x61, 0x73, 0x73, 0x5f, 0x73, 0x77, 0x65
        /*0026*/ 	.byte	0x65, 0x70, 0x5f, 0x73, 0x72, 0x63, 0x2f, 0x69, 0x6e, 0x63, 0x6c, 0x75, 0x64, 0x65, 0x2f, 0x63
        /*0036*/ 	.byte	0x75, 0x74, 0x65, 0x2f, 0x70, 0x6f, 0x69, 0x6e, 0x74, 0x65, 0x72, 0x5f, 0x66, 0x6c, 0x61, 0x67
        /*0046*/ 	.byte	0x67, 0x65, 0x64, 0x2e, 0x68, 0x70, 0x70, 0x00
	.type		$str$28,@object
	.size		$str$28,($str$27 - $str$28)
$str$28:
        /*004e*/ 	.byte	0x2f, 0x74, 0x6d, 0x70, 0x2f, 0x63, 0x75, 0x74, 0x6c, 0x61, 0x73, 0x73, 0x5f, 0x73, 0x77, 0x65
        /*005e*/ 	.byte	0x65, 0x70, 0x5f, 0x73, 0x72, 0x63, 0x2f, 0x69, 0x6e, 0x63, 0x6c, 0x75, 0x64, 0x65, 0x2f, 0x63
        /*006e*/ 	.byte	0x75, 0x74, 0x65, 0x2f, 0x61, 0x74, 0x6f, 0x6d, 0x2f, 0x63, 0x6f, 0x70, 0x79, 0x5f, 0x74, 0x72
        /*007e*/ 	.byte	0x61, 0x69, 0x74, 0x73, 0x5f, 0x73, 0x6d, 0x31, 0x30, 0x30, 0x2e, 0x68, 0x70, 0x70, 0x00
	.type		$str$27,@object
	.size		$str$27,(__unnamed_1 - $str$27)
$str$27:
        /*008d*/ 	.byte	0x28, 0x28, 0x75, 0x69, 0x6e, 0x74, 0x33, 0x32, 0x5f, 0x74, 0x28, 0x74, 0x68, 0x72, 0x65, 0x61
        /*009d*/ 	.byte	0x64, 0x49, 0x64, 0x78, 0x2e, 0x78, 0x29, 0x20, 0x2f, 0x20, 0x33, 0x32, 0x29, 0x20, 0x25, 0x20
        /*00ad*/ 	.byte	0x34, 0x29, 0x20, 0x3d, 0x3d, 0x20, 0x28, 0x28, 0x28, 0x74, 0x6d, 0x65, 0x6d, 0x5f, 0x61, 0x64
        /*00bd*/ 	.byte	0x64, 0x72, 0x20, 0x3e, 0x3e, 0x20, 0x31, 0x36, 0x29, 0x20, 0x2f, 0x20, 0x33, 0x32, 0x29, 0x20
        /*00cd*/ 	.byte	0x25, 0x20, 0x34, 0x29, 0x00
	.type		__unnamed_1,@object
	.size		__unnamed_1,(__unnamed_2 - __unnamed_1)
__unnamed_1:
        /*00d2*/ 	.byte	0x61, 0x75, 0x74, 0x6f, 0x20, 0x63, 0x75, 0x74, 0x65, 0x3a, 0x3a, 0x61, 0x73, 0x5f, 0x70, 0x6f
        /* <DEDUP_REMOVED lines=24> */
        /*0262*/ 	.byte	0x32, 0x30, 0x34, 0x38, 0x3e, 0x3e, 0x3e, 0x3e, 0x5d, 0x00
	.type		__unnamed_2,@object
	.size		__unnamed_2,(.L_2 - __unnamed_2)
__unnamed_2:
        /* <DEDUP_REMOVED lines=42> */
        /*050c*/ 	.byte	0x3e, 0x5d, 0x00
.L_2:


//--------------------- .nv.shared._ZN7cutlass13device_kernelINS_4conv6kernel13ConvUniversalINS1_16ConvProblemShapeILNS1_8OperatorE0ELi2EEENS1_10collective14CollectiveConvINS1_47MainloopSm100TmaUmmaWarpSpecializedImplicitGemmILS5_0ELi9ELi2ELi1ELi2EN4cute5tupleIJNSA_1CILi2EEENSC_ILi1EEESE_EEEEENSB_IJNSC_ILi256EEENSC_ILi64EEENSB_IJNSC_ILi32EEEEEEEEENS_10tfloat32_tESM_NSA_8TiledMMAINSA_8MMA_AtomIJNSA_23SM100_MMA_TF32_2x1SM_SSISM_SM_fLi256ELi64ELNSA_4UMMA5MajorE0ELSR_0ELNSQ_7ScaleInE0ELSS_0EEEEEENSA_6LayoutINSB_IJSE_SE_SE_EEENSB_IJNSC_ILi0EEESX_SX_EEEEENSB_IJNSA_10UnderscoreES10_S10_EEEEENS7_6detail27Sm100ImplicitGemmTileTraitsINSA_25SM100_TMA_2SM_LOAD_IM2COLENSA_14ComposedLayoutINSA_7SwizzleILi3ELi4ELi3EEENSA_18smem_ptr_flag_bitsILi32EEENSV_INSB_IJNSC_ILi8EEESJ_EEENSB_IJSJ_SE_EEEEEEEvEENS14_INSA_18SM100_TMA_2SM_LOADES1F_vEEEENS_8epilogue10collective18CollectiveEpilogueINS1K_23Sm100TmaWarpSpecializedILi4ELi2ELi16ELb1ELb0EEEJNSB_IJNSC_ILi128EEESI_SK_EEENSB_IJNSV_IS1P_SE_EENSV_INSC_ILi16EEESE_EEEEESM_NSB_IJNSB_IJlllEEESE_SX_EEESM_S1W_NS1K_6fusion15FusionCallbacksIS1O_NS1X_17LinearCombinationISM_fSM_fLNS_15FloatRoundStyleE2EEES1Q_S1U_JEEENSA_5SM1004TMEM4LOAD26SM100_TMEM_LOAD_32dp32b16xENSA_20SM90_TMA_LOAD_IM2COLENS16_INS17_ILi2ELi4ELi3EEES1A_NSV_INSB_IJS1B_S1S_EEENSB_IJS1S_SE_EEEEEEENSA_39AutoVectorizingCopyWithAssumedAlignmentILi128EEENSA_21SM90_TMA_STORE_IM2COLES2C_S2E_S2E_EEEvvEEEEvNT_6ParamsE --------------------------
	.section	.nv.shared._ZN7cutlass13device_kernelINS_4conv6kernel13ConvUniversalINS1_16ConvProblemShapeILNS1_8OperatorE0ELi2EEENS1_10collective14CollectiveConvINS1_47MainloopSm100TmaUmmaWarpSpecializedImplicitGemmILS5_0ELi9ELi2ELi1ELi2EN4cute5tupleIJNSA_1CILi2EEENSC_ILi1EEESE_EEEEENSB_IJNSC_ILi256EEENSC_ILi64EEENSB_IJNSC_ILi32EEEEEEEEENS_10tfloat32_tESM_NSA_8TiledMMAINSA_8MMA_AtomIJNSA_23SM100_MMA_TF32_2x1SM_SSISM_SM_fLi256ELi64ELNSA_4UMMA5MajorE0ELSR_0ELNSQ_7ScaleInE0ELSS_0EEEEEENSA_6LayoutINSB_IJSE_SE_SE_EEENSB_IJNSC_ILi0EEESX_SX_EEEEENSB_IJNSA_10UnderscoreES10_S10_EEEEENS7_6detail27Sm100ImplicitGemmTileTraitsINSA_25SM100_TMA_2SM_LOAD_IM2COLENSA_14ComposedLayoutINSA_7SwizzleILi3ELi4ELi3EEENSA_18smem_ptr_flag_bitsILi32EEENSV_INSB_IJNSC_ILi8EEESJ_EEENSB_IJSJ_SE_EEEEEEEvEENS14_INSA_18SM100_TMA_2SM_LOADES1F_vEEEENS_8epilogue10collective18CollectiveEpilogueINS1K_23Sm100TmaWarpSpecializedILi4ELi2ELi16ELb1ELb0EEEJNSB_IJNSC_ILi128EEESI_SK_EEENSB_IJNSV_IS1P_SE_EENSV_INSC_ILi16EEESE_EEEEESM_NSB_IJNSB_IJlllEEESE_SX_EEESM_S1W_NS1K_6fusion15FusionCallbacksIS1O_NS1X_17LinearCombinationISM_fSM_fLNS_15FloatRoundStyleE2EEES1Q_S1U_JEEENSA_5SM1004TMEM4LOAD26SM100_TMEM_LOAD_32dp32b16xENSA_20SM90_TMA_LOAD_IM2COLENS16_INS17_ILi2ELi4ELi3EEES1A_NSV_INSB_IJS1B_S1S_EEENSB_IJS1S_SE_EEEEEEENSA_39AutoVectorizingCopyWithAssumedAlignmentILi128EEENSA_21SM90_TMA_STORE_IM2COLES2C_S2E_S2E_EEEvvEEEEvNT_6ParamsE,"aw",@nobits
	.sectionflags	@""
	.align	16
	.zero		1024


//--------------------- .nv.shared.reserved.0     --------------------------
	.section	.nv.shared.reserved.0,"aw",@nobits
	.weak		__nv_reservedSMEM_offset_0_alias
	.size		__nv_reservedSMEM_offset_0_alias, 0, 64
	.other		__nv_reservedSMEM_offset_0_alias,@"STO_CUDA_RESERVED_SHARED STV_DEFAULT"
__nv_reservedSMEM_offset_0_alias:
	.zero		0
.nv.shared.reserved.0:
	.zero		64
	.weak		__nv_reservedSMEM_tcgen05_partition
	.type		__nv_reservedSMEM_tcgen05_partition,@object
	.size		__nv_reservedSMEM_tcgen05_partition,(.L_0 - __nv_reservedSMEM_tcgen05_partition)
__nv_reservedSMEM_tcgen05_partition:
	.zero		32
.L_0:


//--------------------- .nv.global                --------------------------
	.section	.nv.global,"aw",@nobits
.nv.global:
	.type		_ZN39_INTERNAL_4520a11e_4_k_cu_a9bca8a4_31854cute1_E,@object
	.size		_ZN39_INTERNAL_4520a11e_4_k_cu_a9bca8a4_31854cute1_E,(_ZN39_INTERNAL_4520a11e_4_k_cu_a9bca8a4_31854cuda3std3__45__cpo6cbeginE - _ZN39_INTERNAL_4520a11e_4_k_cu_a9bca8a4_31854cute1_E)
_ZN39_INTERNAL_4520a11e_4_k_cu_a9bca8a4_31854cute1_E:
	.zero		1
	.type		_ZN39_INTERNAL_4520a11e_4_k_cu_a9bca8a4_31854cuda3std3__45__cpo6cbeginE,@object
	.size		_ZN39_INTERNAL_4520a11e_4_k_cu_a9bca8a4_31854cuda3std3__45__cpo6cbeginE,(_ZN39_INTERNAL_4520a11e_4_k_cu_a9bca8a4_31854cuda3std3__48in_placeE - _ZN39_INTERNAL_4520a11e_4_k_cu_a9bca8a4_31854cuda3std3__45__cpo6cbeginE)
_ZN39_INTERNAL_4520a11e_4_k_cu_a9bca8a4_31854cuda3std3__45__cpo6cbeginE:
	.zero		1
	.type		_ZN39_INTERNAL_4520a11e_4_k_cu_a9bca8a4_31854cuda3std3__48in_placeE,@object
	.size		_ZN39_INTERNAL_4520a11e_4_k_cu_a9bca8a4_31854cuda3std3__48in_placeE,(_ZN39_INTERNAL_4520a11e_4_k_cu_a9bca8a4_31854cuda3std6ranges3__45__cpo9iter_moveE - _ZN39_INTERNAL_4520a11e_4_k_cu_a9bca8a4_31854cuda3std3__48in_placeE)
_ZN39_INTERNAL_4520a11e_4_k_cu_a9bca8a4_31854cuda3std3__48in_placeE:
	.zero		1
	.type		_ZN39_INTERNAL_4520a11e_4_k_cu_a9bca8a4_31854cuda3std6ranges3__45__cpo9iter_moveE,@object
	.size		_ZN39_INTERNAL_4520a11e_4_k_cu_a9bca8a4_31854cuda3std6ranges3__45__cpo9iter_moveE,(_ZN39_INTERNAL_4520a11e_4_k_cu_a9bca8a4_31854cuda3std3__45__cpo5beginE - _ZN39_INTERNAL_4520a11e_4_k_cu_a9bca8a4_31854cuda3std6ranges3__45__cpo9iter_moveE)
_ZN39_INTERNAL_4520a11e_4_k_cu_a9bca8a4_31854cuda3std6ranges3__45__cpo9iter_moveE:
	.zero		1
	.type		_ZN39_INTERNAL_4520a11e_4_k_cu_a9bca8a4_31854cuda3std3__45__cpo5beginE,@object
	.size		_ZN39_INTERNAL_4520a11e_4_k_cu_a9bca8a4_31854cuda3std3__45__cpo5beginE,(_ZN39_INTERNAL_4520a11e_4_k_cu_a9bca8a4_31854cuda3std3__441_GLOBAL__N__4520a11e_4_k_cu_a9bca8a4_31856ignoreE - _ZN39_INTERNAL_4520a11e_4_k_cu_a9bca8a4_31854cuda3std3__45__cpo5beginE)
_ZN39_INTERNAL_4520a11e_4_k_cu_a9bca8a4_31854cuda3std3__45__cpo5beginE:
	.zero		1
	.type		_ZN39_INTERNAL_4520a11e_4_k_cu_a9bca8a4_31854cuda3std3__441_GLOBAL__N__4520a11e_4_k_cu_a9bca8a4_31856ignoreE,@object
	.size		_ZN39_INTERNAL_4520a11e_4_k_cu_a9bca8a4_31854cuda3std3__441_GLOBAL__N__4520a11e_4_k_cu_a9bca8a4_31856ignoreE,(_ZN39_INTERNAL_4520a11e_4_k_cu_a9bca8a4_31854cute7productE - _ZN39_INTERNAL_4520a11e_4_k_cu_a9bca8a4_31854cuda3std3__441_GLOBAL__N__4520a11e_4_k_cu_a9bca8a4_31856ignoreE)
_ZN39_INTERNAL_4520a11e_4_k_cu_a9bca8a4_31854cuda3std3__441_GLOBAL__N__4520a11e_4_k_cu_a9bca8a4_31856ignoreE:
	.zero		1
	.type		_ZN39_INTERNAL_4520a11e_4_k_cu_a9bca8a4_31854cute7productE,@object
	.size		_ZN39_INTERNAL_4520a11e_4_k_cu_a9bca8a4_31854cute7productE,(_ZN39_INTERNAL_4520a11e_4_k_cu_a9bca8a4_31854cuda3std3__45__cpo3endE - _ZN39_INTERNAL_4520a11e_4_k_cu_a9bca8a4_31854cute7productE)
_ZN39_INTERNAL_4520a11e_4_k_cu_a9bca8a4_31854cute7productE:
	.zero		1
	.type		_ZN39_INTERNAL_4520a11e_4_k_cu_a9bca8a4_31854cuda3std3__45__cpo3endE,@object
	.size		_ZN39_INTERNAL_4520a11e_4_k_cu_a9bca8a4_31854cuda3std3__45__cpo3endE,(_ZN39_INTERNAL_4520a11e_4_k_cu_a9bca8a4_31854cuda3std3__419piecewise_constructE - _ZN39_INTERNAL_4520a11e_4_k_cu_a9bca8a4_31854cuda3std3__45__cpo3endE)
_ZN39_INTERNAL_4520a11e_4_k_cu_a9bca8a4_31854cuda3std3__45__cpo3endE:
	.zero		1
	.type		_ZN39_INTERNAL_4520a11e_4_k_cu_a9bca8a4_31854cuda3std3__419piecewise_constructE,@object
	.size		_ZN39_INTERNAL_4520a11e_4_k_cu_a9bca8a4_31854cuda3std3__419piecewise_constructE,(_ZN39_INTERNAL_4520a11e_4_k_cu_a9bca8a4_31854cuda3std3__45__cpo4cendE - _ZN39_INTERNAL_4520a11e_4_k_cu_a9bca8a4_31854cuda3std3__419piecewise_constructE)
_ZN39_INTERNAL_4520a11e_4_k_cu_a9bca8a4_31854cuda3std3__419piecewise_constructE:
	.zero		1
	.type		_ZN39_INTERNAL_4520a11e_4_k_cu_a9bca8a4_31854cuda3std3__45__cpo4cendE,@object
	.size		_ZN39_INTERNAL_4520a11e_4_k_cu_a9bca8a4_31854cuda3std3__45__cpo4cendE,(_ZN39_INTERNAL_4520a11e_4_k_cu_a9bca8a4_31854cuda3std6ranges3__45__cpo4swapE - _ZN39_INTERNAL_4520a11e_4_k_cu_a9bca8a4_31854cuda3std3__45__cpo4cendE)
_ZN39_INTERNAL_4520a11e_4_k_cu_a9bca8a4_31854cuda3std3__45__cpo4cendE:
	.zero		1
	.type		_ZN39_INTERNAL_4520a11e_4_k_cu_a9bca8a4_31854cuda3std6ranges3__45__cpo4swapE,@object
	.size		_ZN39_INTERNAL_4520a11e_4_k_cu_a9bca8a4_31854cuda3std6ranges3__45__cpo4swapE,(.L_10 - _ZN39_INTERNAL_4520a11e_4_k_cu_a9bca8a4_31854cuda3std6ranges3__45__cpo4swapE)
_ZN39_INTERNAL_4520a11e_4_k_cu_a9bca8a4_31854cuda3std6ranges3__45__cpo4swapE:
	.zero		1
.L_10:


//--------------------- .nv.constant0._ZN7cutlass13device_kernelINS_4conv6kernel13ConvUniversalINS1_16ConvProblemShapeILNS1_8OperatorE0ELi2EEENS1_10collective14CollectiveConvINS1_47MainloopSm100TmaUmmaWarpSpecializedImplicitGemmILS5_0ELi9ELi2ELi1ELi2EN4cute5tupleIJNSA_1CILi2EEENSC_ILi1EEESE_EEEEENSB_IJNSC_ILi256EEENSC_ILi64EEENSB_IJNSC_ILi32EEEEEEEEENS_10tfloat32_tESM_NSA_8TiledMMAINSA_8MMA_AtomIJNSA_23SM100_MMA_TF32_2x1SM_SSISM_SM_fLi256ELi64ELNSA_4UMMA5MajorE0ELSR_0ELNSQ_7ScaleInE0ELSS_0EEEEEENSA_6LayoutINSB_IJSE_SE_SE_EEENSB_IJNSC_ILi0EEESX_SX_EEEEENSB_IJNSA_10UnderscoreES10_S10_EEEEENS7_6detail27Sm100ImplicitGemmTileTraitsINSA_25SM100_TMA_2SM_LOAD_IM2COLENSA_14ComposedLayoutINSA_7SwizzleILi3ELi4ELi3EEENSA_18smem_ptr_flag_bitsILi32EEENSV_INSB_IJNSC_ILi8EEESJ_EEENSB_IJSJ_SE_EEEEEEEvEENS14_INSA_18SM100_TMA_2SM_LOADES1F_vEEEENS_8epilogue10collective18CollectiveEpilogueINS1K_23Sm100TmaWarpSpecializedILi4ELi2ELi16ELb1ELb0EEEJNSB_IJNSC_ILi128EEESI_SK_EEENSB_IJNSV_IS1P_SE_EENSV_INSC_ILi16EEESE_EEEEESM_NSB_IJNSB_IJlllEEESE_SX_EEESM_S1W_NS1K_6fusion15FusionCallbacksIS1O_NS1X_17LinearCombinationISM_fSM_fLNS_15FloatRoundStyleE2EEES1Q_S1U_JEEENSA_5SM1004TMEM4LOAD26SM100_TMEM_LOAD_32dp32b16xENSA_20SM90_TMA_LOAD_IM2COLENS16_INS17_ILi2ELi4ELi3EEES1A_NSV_INSB_IJS1B_S1S_EEENSB_IJS1S_SE_EEEEEEENSA_39AutoVectorizingCopyWithAssumedAlignmentILi128EEENSA_21SM90_TMA_STORE_IM2COLES2C_S2E_S2E_EEEvvEEEEvNT_6ParamsE --------------------------
	.section	.nv.constant0._ZN7cutlass13device_kernelINS_4conv6kernel13ConvUniversalINS1_16ConvProblemShapeILNS1_8OperatorE0ELi2EEENS1_10collective14CollectiveConvINS1_47MainloopSm100TmaUmmaWarpSpecializedImplicitGemmILS5_0ELi9ELi2ELi1ELi2EN4cute5tupleIJNSA_1CILi2EEENSC_ILi1EEESE_EEEEENSB_IJNSC_ILi256EEENSC_ILi64EEENSB_IJNSC_ILi32EEEEEEEEENS_10tfloat32_tESM_NSA_8TiledMMAINSA_8MMA_AtomIJNSA_23SM100_MMA_TF32_2x1SM_SSISM_SM_fLi256ELi64ELNSA_4UMMA5MajorE0ELSR_0ELNSQ_7ScaleInE0ELSS_0EEEEEENSA_6LayoutINSB_IJSE_SE_SE_EEENSB_IJNSC_ILi0EEESX_SX_EEEEENSB_IJNSA_10UnderscoreES10_S10_EEEEENS7_6detail27Sm100ImplicitGemmTileTraitsINSA_25SM100_TMA_2SM_LOAD_IM2COLENSA_14ComposedLayoutINSA_7SwizzleILi3ELi4ELi3EEENSA_18smem_ptr_flag_bitsILi32EEENSV_INSB_IJNSC_ILi8EEESJ_EEENSB_IJSJ_SE_EEEEEEEvEENS14_INSA_18SM100_TMA_2SM_LOADES1F_vEEEENS_8epilogue10collective18CollectiveEpilogueINS1K_23Sm100TmaWarpSpecializedILi4ELi2ELi16ELb1ELb0EEEJNSB_IJNSC_ILi128EEESI_SK_EEENSB_IJNSV_IS1P_SE_EENSV_INSC_ILi16EEESE_EEEEESM_NSB_IJNSB_IJlllEEESE_SX_EEESM_S1W_NS1K_6fusion15FusionCallbacksIS1O_NS1X_17LinearCombinationISM_fSM_fLNS_15FloatRoundStyleE2EEES1Q_S1U_JEEENSA_5SM1004TMEM4LOAD26SM100_TMEM_LOAD_32dp32b16xENSA_20SM90_TMA_LOAD_IM2COLENS16_INS17_ILi2ELi4ELi3EEES1A_NSV_INSB_IJS1B_S1S_EEENSB_IJS1S_SE_EEEEEEENSA_39AutoVectorizingCopyWithAssumedAlignmentILi128EEENSA_21SM90_TMA_STORE_IM2COLES2C_S2E_S2E_EEEvvEEEEvNT_6ParamsE,"a",@progbits
	.sectionflags	@""
	.align	4
.nv.constant0._ZN7cutlass13device_kernelINS_4conv6kernel13ConvUniversalINS1_16ConvProblemShapeILNS1_8OperatorE0ELi2EEENS1_10collective14CollectiveConvINS1_47MainloopSm100TmaUmmaWarpSpecializedImplicitGemmILS5_0ELi9ELi2ELi1ELi2EN4cute5tupleIJNSA_1CILi2EEENSC_ILi1EEESE_EEEEENSB_IJNSC_ILi256EEENSC_ILi64EEENSB_IJNSC_ILi32EEEEEEEEENS_10tfloat32_tESM_NSA_8TiledMMAINSA_8MMA_AtomIJNSA_23SM100_MMA_TF32_2x1SM_SSISM_SM_fLi256ELi64ELNSA_4UMMA5MajorE0ELSR_0ELNSQ_7ScaleInE0ELSS_0EEEEEENSA_6LayoutINSB_IJSE_SE_SE_EEENSB_IJNSC_ILi0EEESX_SX_EEEEENSB_IJNSA_10UnderscoreES10_S10_EEEEENS7_6detail27Sm100ImplicitGemmTileTraitsINSA_25SM100_TMA_2SM_LOAD_IM2COLENSA_14ComposedLayoutINSA_7SwizzleILi3ELi4ELi3EEENSA_18smem_ptr_flag_bitsILi32EEENSV_INSB_IJNSC_ILi8EEESJ_EEENSB_IJSJ_SE_EEEEEEEvEENS14_INSA_18SM100_TMA_2SM_LOADES1F_vEEEENS_8epilogue10collective18CollectiveEpilogueINS1K_23Sm100TmaWarpSpecializedILi4ELi2ELi16ELb1ELb0EEEJNSB_IJNSC_ILi128EEESI_SK_EEENSB_IJNSV_IS1P_SE_EENSV_INSC_ILi16EEESE_EEEEESM_NSB_IJNSB_IJlllEEESE_SX_EEESM_S1W_NS1K_6fusion15FusionCallbacksIS1O_NS1X_17LinearCombinationISM_fSM_fLNS_15FloatRoundStyleE2EEES1Q_S1U_JEEENSA_5SM1004TMEM4LOAD26SM100_TMEM_LOAD_32dp32b16xENSA_20SM90_TMA_LOAD_IM2COLENS16_INS17_ILi2ELi4ELi3EEES1A_NSV_INSB_IJS1B_S1S_EEENSB_IJS1S_SE_EEEEEEENSA_39AutoVectorizingCopyWithAssumedAlignmentILi128EEENSA_21SM90_TMA_STORE_IM2COLES2C_S2E_S2E_EEEvvEEEEvNT_6ParamsE:
	.zero		2944


//--------------------- SYMBOLS --------------------------

	.type		.nv.reservedSmem.offset0,@object
	.size		.nv.reservedSmem.offset0,0x4
	.type		.nv.reservedSmem.cap,@object
	.size		.nv.reservedSmem.cap,0x4
	.type		__assertfail,@function
